//
// Generated by NVIDIA NVVM Compiler
//
// Compiler Build ID: CL-36424714
// Cuda compilation tools, release 13.0, V13.0.88
// Based on NVVM 20.0.0
//

.version 9.0
.target sm_100
.address_size 64

	// .globl	_Z18dgemm_kernel_naiveiiiPfiS_iS_i
.extern .shared .align 16 .b8 cache[];
.extern .shared .align 16 .b8 cacheB[];

.visible .entry _Z18dgemm_kernel_naiveiiiPfiS_iS_i(
	.param .u32 _Z18dgemm_kernel_naiveiiiPfiS_iS_i_param_0,
	.param .u32 _Z18dgemm_kernel_naiveiiiPfiS_iS_i_param_1,
	.param .u32 _Z18dgemm_kernel_naiveiiiPfiS_iS_i_param_2,
	.param .u64 .ptr .align 1 _Z18dgemm_kernel_naiveiiiPfiS_iS_i_param_3,
	.param .u32 _Z18dgemm_kernel_naiveiiiPfiS_iS_i_param_4,
	.param .u64 .ptr .align 1 _Z18dgemm_kernel_naiveiiiPfiS_iS_i_param_5,
	.param .u32 _Z18dgemm_kernel_naiveiiiPfiS_iS_i_param_6,
	.param .u64 .ptr .align 1 _Z18dgemm_kernel_naiveiiiPfiS_iS_i_param_7,
	.param .u32 _Z18dgemm_kernel_naiveiiiPfiS_iS_i_param_8
)
{
	.reg .pred 	%p<13>;
	.reg .b32 	%r<60>;
	.reg .b32 	%f<7>;
	.reg .b64 	%rd<81>;

	ld.param.u32 	%r18, [_Z18dgemm_kernel_naiveiiiPfiS_iS_i_param_1];
	ld.param.u32 	%r19, [_Z18dgemm_kernel_naiveiiiPfiS_iS_i_param_2];
	ld.param.u64 	%rd8, [_Z18dgemm_kernel_naiveiiiPfiS_iS_i_param_3];
	ld.param.u32 	%r20, [_Z18dgemm_kernel_naiveiiiPfiS_iS_i_param_4];
	ld.param.u64 	%rd9, [_Z18dgemm_kernel_naiveiiiPfiS_iS_i_param_5];
	ld.param.u32 	%r21, [_Z18dgemm_kernel_naiveiiiPfiS_iS_i_param_6];
	ld.param.u64 	%rd10, [_Z18dgemm_kernel_naiveiiiPfiS_iS_i_param_7];
	ld.param.u32 	%r22, [_Z18dgemm_kernel_naiveiiiPfiS_iS_i_param_8];
	cvta.to.global.u64 	%rd1, %rd10;
	mov.u32 	%r23, %ctaid.x;
	mov.u32 	%r24, %ntid.x;
	mov.u32 	%r25, %tid.x;
	mad.lo.s32 	%r26, %r23, %r24, %r25;
	cvt.s64.s32 	%rd2, %r26;
	setp.lt.s32 	%p1, %r18, 1;
	@%p1 bra 	$L__BB0_17;
	setp.lt.s32 	%p2, %r19, 1;
	@%p2 bra 	$L__BB0_6;
	neg.s32 	%r1, %r19;
	cvta.to.global.u64 	%rd3, %rd8;
	cvta.to.global.u64 	%rd4, %rd9;
	mov.b32 	%r53, 0;
$L__BB0_3:
	mul.lo.s32 	%r51, %r53, %r21;
	mul.wide.s32 	%rd71, %r51, 4;
	add.s64 	%rd80, %rd4, %rd71;
	mov.f32 	%f6, 0f00000000;
	mov.b32 	%r54, 0;
	mov.u32 	%r55, %r1;
$L__BB0_4:
	.pragma "nounroll";
	cvt.s64.s32 	%rd72, %r54;
	add.s64 	%rd73, %rd2, %rd72;
	shl.b64 	%rd74, %rd73, 2;
	add.s64 	%rd75, %rd3, %rd74;
	ld.global.f32 	%f4, [%rd75];
	ld.global.f32 	%f5, [%rd80];
	fma.rn.f32 	%f6, %f4, %f5, %f6;
	add.s32 	%r55, %r55, 1;
	setp.ne.s32 	%p11, %r55, 0;
	add.s64 	%rd80, %rd80, 4;
	add.s32 	%r54, %r54, %r20;
	@%p11 bra 	$L__BB0_4;
	mul.lo.s32 	%r52, %r53, %r22;
	cvt.s64.s32 	%rd76, %r52;
	add.s64 	%rd77, %rd76, %rd2;
	shl.b64 	%rd78, %rd77, 2;
	add.s64 	%rd79, %rd1, %rd78;
	st.global.f32 	[%rd79], %f6;
	add.s32 	%r53, %r53, 1;
	setp.eq.s32 	%p12, %r53, %r18;
	@%p12 bra 	$L__BB0_17;
	bra.uni 	$L__BB0_3;
$L__BB0_6:
	and.b32  	%r8, %r18, 7;
	setp.lt.u32 	%p3, %r18, 8;
	mov.b32 	%r58, 0;
	@%p3 bra 	$L__BB0_9;
	and.b32  	%r58, %r18, 2147483640;
	mov.b32 	%r56, 0;
$L__BB0_8:
	.pragma "nounroll";
	mul.lo.s32 	%r29, %r56, %r22;
	cvt.s64.s32 	%rd11, %r29;
	add.s64 	%rd12, %rd11, %rd2;
	shl.b64 	%rd13, %rd12, 2;
	add.s64 	%rd14, %rd1, %rd13;
	mov.b32 	%r30, 0;
	st.global.u32 	[%rd14], %r30;
	add.s32 	%r31, %r29, %r22;
	cvt.s64.s32 	%rd15, %r31;
	add.s64 	%rd16, %rd15, %rd2;
	shl.b64 	%rd17, %rd16, 2;
	add.s64 	%rd18, %rd1, %rd17;
	st.global.u32 	[%rd18], %r30;
	add.s32 	%r32, %r31, %r22;
	cvt.s64.s32 	%rd19, %r32;
	add.s64 	%rd20, %rd19, %rd2;
	shl.b64 	%rd21, %rd20, 2;
	add.s64 	%rd22, %rd1, %rd21;
	st.global.u32 	[%rd22], %r30;
	add.s32 	%r33, %r32, %r22;
	cvt.s64.s32 	%rd23, %r33;
	add.s64 	%rd24, %rd23, %rd2;
	shl.b64 	%rd25, %rd24, 2;
	add.s64 	%rd26, %rd1, %rd25;
	st.global.u32 	[%rd26], %r30;
	add.s32 	%r34, %r33, %r22;
	cvt.s64.s32 	%rd27, %r34;
	add.s64 	%rd28, %rd27, %rd2;
	shl.b64 	%rd29, %rd28, 2;
	add.s64 	%rd30, %rd1, %rd29;
	st.global.u32 	[%rd30], %r30;
	add.s32 	%r35, %r34, %r22;
	cvt.s64.s32 	%rd31, %r35;
	add.s64 	%rd32, %rd31, %rd2;
	shl.b64 	%rd33, %rd32, 2;
	add.s64 	%rd34, %rd1, %rd33;
	st.global.u32 	[%rd34], %r30;
	add.s32 	%r36, %r35, %r22;
	cvt.s64.s32 	%rd35, %r36;
	add.s64 	%rd36, %rd35, %rd2;
	shl.b64 	%rd37, %rd36, 2;
	add.s64 	%rd38, %rd1, %rd37;
	st.global.u32 	[%rd38], %r30;
	add.s32 	%r37, %r36, %r22;
	cvt.s64.s32 	%rd39, %r37;
	add.s64 	%rd40, %rd39, %rd2;
	shl.b64 	%rd41, %rd40, 2;
	add.s64 	%rd42, %rd1, %rd41;
	st.global.u32 	[%rd42], %r30;
	add.s32 	%r56, %r56, 8;
	setp.ne.s32 	%p4, %r56, %r58;
	@%p4 bra 	$L__BB0_8;
$L__BB0_9:
	setp.eq.s32 	%p5, %r8, 0;
	@%p5 bra 	$L__BB0_17;
	and.b32  	%r13, %r18, 3;
	setp.lt.u32 	%p6, %r8, 4;
	@%p6 bra 	$L__BB0_12;
	mul.lo.s32 	%r38, %r58, %r22;
	cvt.s64.s32 	%rd43, %r38;
	add.s64 	%rd44, %rd43, %rd2;
	shl.b64 	%rd45, %rd44, 2;
	add.s64 	%rd46, %rd1, %rd45;
	mov.b32 	%r39, 0;
	st.global.u32 	[%rd46], %r39;
	add.s32 	%r40, %r38, %r22;
	cvt.s64.s32 	%rd47, %r40;
	add.s64 	%rd48, %rd47, %rd2;
	shl.b64 	%rd49, %rd48, 2;
	add.s64 	%rd50, %rd1, %rd49;
	st.global.u32 	[%rd50], %r39;
	add.s32 	%r41, %r40, %r22;
	cvt.s64.s32 	%rd51, %r41;
	add.s64 	%rd52, %rd51, %rd2;
	shl.b64 	%rd53, %rd52, 2;
	add.s64 	%rd54, %rd1, %rd53;
	st.global.u32 	[%rd54], %r39;
	add.s32 	%r42, %r41, %r22;
	cvt.s64.s32 	%rd55, %r42;
	add.s64 	%rd56, %rd55, %rd2;
	shl.b64 	%rd57, %rd56, 2;
	add.s64 	%rd58, %rd1, %rd57;
	st.global.u32 	[%rd58], %r39;
	add.s32 	%r58, %r58, 4;
$L__BB0_12:
	setp.eq.s32 	%p7, %r13, 0;
	@%p7 bra 	$L__BB0_17;
	setp.eq.s32 	%p8, %r13, 1;
	@%p8 bra 	$L__BB0_15;
	mul.lo.s32 	%r43, %r58, %r22;
	cvt.s64.s32 	%rd59, %r43;
	add.s64 	%rd60, %rd59, %rd2;
	shl.b64 	%rd61, %rd60, 2;
	add.s64 	%rd62, %rd1, %rd61;
	mov.b32 	%r44, 0;
	st.global.u32 	[%rd62], %r44;
	add.s32 	%r45, %r43, %r22;
	cvt.s64.s32 	%rd63, %r45;
	add.s64 	%rd64, %rd63, %rd2;
	shl.b64 	%rd65, %rd64, 2;
	add.s64 	%rd66, %rd1, %rd65;
	st.global.u32 	[%rd66], %r44;
	add.s32 	%r58, %r58, 2;
$L__BB0_15:
	and.b32  	%r46, %r18, 1;
	setp.eq.b32 	%p9, %r46, 1;
	not.pred 	%p10, %p9;
	@%p10 bra 	$L__BB0_17;
	mul.lo.s32 	%r47, %r58, %r22;
	cvt.s64.s32 	%rd67, %r47;
	add.s64 	%rd68, %rd67, %rd2;
	shl.b64 	%rd69, %rd68, 2;
	add.s64 	%rd70, %rd1, %rd69;
	mov.b32 	%r48, 0;
	st.global.u32 	[%rd70], %r48;
$L__BB0_17:
	ret;

}
	// .globl	_Z23dgemm_kernel_reduce_gldiiiPfiS_iS_i
.visible .entry _Z23dgemm_kernel_reduce_gldiiiPfiS_iS_i(
	.param .u32 _Z23dgemm_kernel_reduce_gldiiiPfiS_iS_i_param_0,
	.param .u32 _Z23dgemm_kernel_reduce_gldiiiPfiS_iS_i_param_1,
	.param .u32 _Z23dgemm_kernel_reduce_gldiiiPfiS_iS_i_param_2,
	.param .u64 .ptr .align 1 _Z23dgemm_kernel_reduce_gldiiiPfiS_iS_i_param_3,
	.param .u32 _Z23dgemm_kernel_reduce_gldiiiPfiS_iS_i_param_4,
	.param .u64 .ptr .align 1 _Z23dgemm_kernel_reduce_gldiiiPfiS_iS_i_param_5,
	.param .u32 _Z23dgemm_kernel_reduce_gldiiiPfiS_iS_i_param_6,
	.param .u64 .ptr .align 1 _Z23dgemm_kernel_reduce_gldiiiPfiS_iS_i_param_7,
	.param .u32 _Z23dgemm_kernel_reduce_gldiiiPfiS_iS_i_param_8
)
{
	.reg .pred 	%p<3>;
	.reg .b32 	%r<19>;
	.reg .b32 	%f<52>;
	.reg .b64 	%rd<41>;

	ld.param.u32 	%r5, [_Z23dgemm_kernel_reduce_gldiiiPfiS_iS_i_param_2];
	ld.param.u64 	%rd12, [_Z23dgemm_kernel_reduce_gldiiiPfiS_iS_i_param_3];
	ld.param.u32 	%r6, [_Z23dgemm_kernel_reduce_gldiiiPfiS_iS_i_param_4];
	ld.param.u64 	%rd10, [_Z23dgemm_kernel_reduce_gldiiiPfiS_iS_i_param_5];
	ld.param.u32 	%r7, [_Z23dgemm_kernel_reduce_gldiiiPfiS_iS_i_param_6];
	ld.param.u32 	%r8, [_Z23dgemm_kernel_reduce_gldiiiPfiS_iS_i_param_8];
	cvta.to.global.u64 	%rd1, %rd12;
	mov.u32 	%r9, %ctaid.x;
	mov.u32 	%r10, %ntid.x;
	mov.u32 	%r11, %tid.x;
	mad.lo.s32 	%r1, %r9, %r10, %r11;
	setp.lt.s32 	%p1, %r5, 1;
	mov.f32 	%f44, 0f00000000;
	mov.f32 	%f45, %f44;
	mov.f32 	%f46, %f44;
	mov.f32 	%f47, %f44;
	mov.f32 	%f48, %f44;
	mov.f32 	%f49, %f44;
	mov.f32 	%f50, %f44;
	mov.f32 	%f51, %f44;
	@%p1 bra 	$L__BB1_3;
	cvta.to.global.u64 	%rd40, %rd10;
	neg.s32 	%r18, %r5;
	mul.wide.s32 	%rd3, %r6, 4;
	mul.wide.s32 	%rd4, %r7, 4;
	mul.wide.s32 	%rd13, %r1, 4;
	add.s64 	%rd39, %rd1, %rd13;
	mov.f32 	%f51, 0f00000000;
	mov.f32 	%f50, %f51;
	mov.f32 	%f49, %f51;
	mov.f32 	%f48, %f51;
	mov.f32 	%f47, %f51;
	mov.f32 	%f46, %f51;
	mov.f32 	%f45, %f51;
	mov.f32 	%f44, %f51;
$L__BB1_2:
	.pragma "nounroll";
	ld.global.f32 	%f27, [%rd39];
	ld.global.f32 	%f28, [%rd40];
	add.s64 	%rd14, %rd40, %rd4;
	ld.global.f32 	%f29, [%rd14];
	add.s64 	%rd15, %rd14, %rd4;
	ld.global.f32 	%f30, [%rd15];
	add.s64 	%rd16, %rd15, %rd4;
	ld.global.f32 	%f31, [%rd16];
	add.s64 	%rd17, %rd16, %rd4;
	ld.global.f32 	%f32, [%rd17];
	add.s64 	%rd18, %rd17, %rd4;
	ld.global.f32 	%f33, [%rd18];
	add.s64 	%rd19, %rd18, %rd4;
	ld.global.f32 	%f34, [%rd19];
	add.s64 	%rd20, %rd19, %rd4;
	ld.global.f32 	%f35, [%rd20];
	add.s64 	%rd40, %rd40, 4;
	fma.rn.f32 	%f51, %f27, %f28, %f51;
	fma.rn.f32 	%f50, %f27, %f29, %f50;
	fma.rn.f32 	%f49, %f27, %f30, %f49;
	fma.rn.f32 	%f48, %f27, %f31, %f48;
	fma.rn.f32 	%f47, %f27, %f32, %f47;
	fma.rn.f32 	%f46, %f27, %f33, %f46;
	fma.rn.f32 	%f45, %f27, %f34, %f45;
	fma.rn.f32 	%f44, %f27, %f35, %f44;
	add.s32 	%r18, %r18, 1;
	setp.ne.s32 	%p2, %r18, 0;
	add.s64 	%rd39, %rd39, %rd3;
	@%p2 bra 	$L__BB1_2;
$L__BB1_3:
	ld.param.u64 	%rd38, [_Z23dgemm_kernel_reduce_gldiiiPfiS_iS_i_param_7];
	cvta.to.global.u64 	%rd21, %rd38;
	mul.wide.s32 	%rd22, %r1, 4;
	add.s64 	%rd23, %rd21, %rd22;
	st.global.f32 	[%rd23], %f51;
	mul.wide.s32 	%rd24, %r8, 4;
	add.s64 	%rd25, %rd23, %rd24;
	st.global.f32 	[%rd25], %f50;
	shl.b32 	%r12, %r8, 1;
	mul.wide.s32 	%rd26, %r12, 4;
	add.s64 	%rd27, %rd23, %rd26;
	st.global.f32 	[%rd27], %f49;
	mul.lo.s32 	%r13, %r8, 3;
	mul.wide.s32 	%rd28, %r13, 4;
	add.s64 	%rd29, %rd23, %rd28;
	st.global.f32 	[%rd29], %f48;
	shl.b32 	%r14, %r8, 2;
	mul.wide.s32 	%rd30, %r14, 4;
	add.s64 	%rd31, %rd23, %rd30;
	st.global.f32 	[%rd31], %f47;
	mul.lo.s32 	%r15, %r8, 5;
	mul.wide.s32 	%rd32, %r15, 4;
	add.s64 	%rd33, %rd23, %rd32;
	st.global.f32 	[%rd33], %f46;
	mul.lo.s32 	%r16, %r8, 6;
	mul.wide.s32 	%rd34, %r16, 4;
	add.s64 	%rd35, %rd23, %rd34;
	st.global.f32 	[%rd35], %f45;
	mul.lo.s32 	%r17, %r8, 7;
	mul.wide.s32 	%rd36, %r17, 4;
	add.s64 	%rd37, %rd23, %rd36;
	st.global.f32 	[%rd37], %f44;
	ret;

}
	// .globl	_Z19dgemm_kernel_sharediiiiPfiS_iS_i
.visible .entry _Z19dgemm_kernel_sharediiiiPfiS_iS_i(
	.param .u32 _Z19dgemm_kernel_sharediiiiPfiS_iS_i_param_0,
	.param .u32 _Z19dgemm_kernel_sharediiiiPfiS_iS_i_param_1,
	.param .u32 _Z19dgemm_kernel_sharediiiiPfiS_iS_i_param_2,
	.param .u32 _Z19dgemm_kernel_sharediiiiPfiS_iS_i_param_3,
	.param .u64 .ptr .align 1 _Z19dgemm_kernel_sharediiiiPfiS_iS_i_param_4,
	.param .u32 _Z19dgemm_kernel_sharediiiiPfiS_iS_i_param_5,
	.param .u64 .ptr .align 1 _Z19dgemm_kernel_sharediiiiPfiS_iS_i_param_6,
	.param .u32 _Z19dgemm_kernel_sharediiiiPfiS_iS_i_param_7,
	.param .u64 .ptr .align 1 _Z19dgemm_kernel_sharediiiiPfiS_iS_i_param_8,
	.param .u32 _Z19dgemm_kernel_sharediiiiPfiS_iS_i_param_9
)
{
	.reg .pred 	%p<10>;
	.reg .b32 	%r<78>;
	.reg .b32 	%f<260>;
	.reg .b64 	%rd<73>;

	ld.param.u32 	%r32, [_Z19dgemm_kernel_sharediiiiPfiS_iS_i_param_2];
	ld.param.u32 	%r33, [_Z19dgemm_kernel_sharediiiiPfiS_iS_i_param_3];
	ld.param.u64 	%rd8, [_Z19dgemm_kernel_sharediiiiPfiS_iS_i_param_4];
	ld.param.u32 	%r34, [_Z19dgemm_kernel_sharediiiiPfiS_iS_i_param_5];
	ld.param.u64 	%rd6, [_Z19dgemm_kernel_sharediiiiPfiS_iS_i_param_6];
	ld.param.u32 	%r35, [_Z19dgemm_kernel_sharediiiiPfiS_iS_i_param_7];
	cvta.to.global.u64 	%rd1, %rd8;
	mov.u32 	%r37, %ctaid.x;
	mov.u32 	%r38, %ntid.x;
	mov.u32 	%r1, %tid.x;
	mad.lo.s32 	%r39, %r37, %r38, %r1;
	cvt.s64.s32 	%rd2, %r39;
	setp.lt.s32 	%p1, %r32, 1;
	mov.f32 	%f244, 0f00000000;
	mov.f32 	%f245, %f244;
	mov.f32 	%f246, %f244;
	mov.f32 	%f247, %f244;
	mov.f32 	%f248, %f244;
	mov.f32 	%f249, %f244;
	mov.f32 	%f250, %f244;
	mov.f32 	%f251, %f244;
	@%p1 bra 	$L__BB2_12;
	cvta.to.global.u64 	%rd72, %rd6;
	shl.b32 	%r2, %r35, 1;
	shl.b32 	%r3, %r35, 2;
	mul.lo.s32 	%r4, %r35, 5;
	mul.lo.s32 	%r5, %r35, 6;
	mul.lo.s32 	%r6, %r35, 7;
	and.b32  	%r7, %r33, 3;
	and.b32  	%r8, %r33, 2147483644;
	neg.s32 	%r9, %r8;
	shl.b32 	%r10, %r34, 2;
	mov.f32 	%f251, 0f00000000;
	mov.b32 	%r69, 0;
	mul.wide.u32 	%rd9, %r1, 4;
	mul.wide.s32 	%rd11, %r35, 4;
	mul.wide.s32 	%rd13, %r2, 4;
	mov.f32 	%f250, %f251;
	mov.f32 	%f249, %f251;
	mov.f32 	%f248, %f251;
	mov.f32 	%f247, %f251;
	mov.f32 	%f246, %f251;
	mov.f32 	%f245, %f251;
	mov.f32 	%f244, %f251;
$L__BB2_2:
	setp.lt.s32 	%p2, %r33, 1;
	mul.lo.s32 	%r41, %r35, 3;
	add.s64 	%rd10, %rd72, %rd9;
	ld.global.f32 	%f91, [%rd10];
	add.s64 	%rd12, %rd10, %rd11;
	ld.global.f32 	%f92, [%rd12];
	add.s64 	%rd14, %rd10, %rd13;
	ld.global.f32 	%f93, [%rd14];
	mul.wide.s32 	%rd15, %r41, 4;
	add.s64 	%rd16, %rd10, %rd15;
	ld.global.f32 	%f94, [%rd16];
	shl.b32 	%r42, %r1, 5;
	mov.u32 	%r43, cache;
	add.s32 	%r44, %r43, %r42;
	st.shared.v4.f32 	[%r44], {%f91, %f92, %f93, %f94};
	mul.wide.s32 	%rd17, %r3, 4;
	add.s64 	%rd18, %rd10, %rd17;
	ld.global.f32 	%f95, [%rd18];
	mul.wide.s32 	%rd19, %r4, 4;
	add.s64 	%rd20, %rd10, %rd19;
	ld.global.f32 	%f96, [%rd20];
	mul.wide.s32 	%rd21, %r5, 4;
	add.s64 	%rd22, %rd10, %rd21;
	ld.global.f32 	%f97, [%rd22];
	mul.wide.s32 	%rd23, %r6, 4;
	add.s64 	%rd24, %rd10, %rd23;
	ld.global.f32 	%f98, [%rd24];
	st.shared.v4.f32 	[%r44+16], {%f95, %f96, %f97, %f98};
	bar.sync 	0;
	@%p2 bra 	$L__BB2_11;
	setp.lt.u32 	%p3, %r33, 4;
	mov.b32 	%r77, 0;
	@%p3 bra 	$L__BB2_6;
	mul.lo.s32 	%r74, %r34, %r69;
	add.s32 	%r47, %r69, 3;
	mul.lo.s32 	%r73, %r34, %r47;
	add.s32 	%r48, %r69, 2;
	mul.lo.s32 	%r72, %r34, %r48;
	add.s32 	%r71, %r74, %r34;
	mov.u32 	%r49, cache;
	add.s32 	%r70, %r49, 64;
	mov.u32 	%r75, %r9;
$L__BB2_5:
	.pragma "nounroll";
	cvt.s64.s32 	%rd25, %r74;
	add.s64 	%rd26, %rd25, %rd2;
	shl.b64 	%rd27, %rd26, 2;
	add.s64 	%rd28, %rd1, %rd27;
	ld.global.f32 	%f100, [%rd28];
	ld.shared.v4.f32 	{%f101, %f102, %f103, %f104}, [%r70+-64];
	fma.rn.f32 	%f105, %f100, %f101, %f245;
	fma.rn.f32 	%f106, %f100, %f102, %f244;
	fma.rn.f32 	%f107, %f100, %f103, %f246;
	fma.rn.f32 	%f108, %f100, %f104, %f247;
	ld.shared.v4.f32 	{%f109, %f110, %f111, %f112}, [%r70+-48];
	fma.rn.f32 	%f113, %f100, %f109, %f248;
	fma.rn.f32 	%f114, %f100, %f110, %f249;
	fma.rn.f32 	%f115, %f100, %f111, %f250;
	fma.rn.f32 	%f116, %f100, %f112, %f251;
	cvt.s64.s32 	%rd29, %r71;
	add.s64 	%rd30, %rd29, %rd2;
	shl.b64 	%rd31, %rd30, 2;
	add.s64 	%rd32, %rd1, %rd31;
	ld.global.f32 	%f117, [%rd32];
	ld.shared.v4.f32 	{%f118, %f119, %f120, %f121}, [%r70+-32];
	fma.rn.f32 	%f122, %f117, %f118, %f105;
	fma.rn.f32 	%f123, %f117, %f119, %f106;
	fma.rn.f32 	%f124, %f117, %f120, %f107;
	fma.rn.f32 	%f125, %f117, %f121, %f108;
	ld.shared.v4.f32 	{%f126, %f127, %f128, %f129}, [%r70+-16];
	fma.rn.f32 	%f130, %f117, %f126, %f113;
	fma.rn.f32 	%f131, %f117, %f127, %f114;
	fma.rn.f32 	%f132, %f117, %f128, %f115;
	fma.rn.f32 	%f133, %f117, %f129, %f116;
	cvt.s64.s32 	%rd33, %r72;
	add.s64 	%rd34, %rd33, %rd2;
	shl.b64 	%rd35, %rd34, 2;
	add.s64 	%rd36, %rd1, %rd35;
	ld.global.f32 	%f134, [%rd36];
	ld.shared.v4.f32 	{%f135, %f136, %f137, %f138}, [%r70];
	fma.rn.f32 	%f139, %f134, %f135, %f122;
	fma.rn.f32 	%f140, %f134, %f136, %f123;
	fma.rn.f32 	%f141, %f134, %f137, %f124;
	fma.rn.f32 	%f142, %f134, %f138, %f125;
	ld.shared.v4.f32 	{%f143, %f144, %f145, %f146}, [%r70+16];
	fma.rn.f32 	%f147, %f134, %f143, %f130;
	fma.rn.f32 	%f148, %f134, %f144, %f131;
	fma.rn.f32 	%f149, %f134, %f145, %f132;
	fma.rn.f32 	%f150, %f134, %f146, %f133;
	cvt.s64.s32 	%rd37, %r73;
	add.s64 	%rd38, %rd37, %rd2;
	shl.b64 	%rd39, %rd38, 2;
	add.s64 	%rd40, %rd1, %rd39;
	ld.global.f32 	%f151, [%rd40];
	ld.shared.v4.f32 	{%f152, %f153, %f154, %f155}, [%r70+32];
	fma.rn.f32 	%f245, %f151, %f152, %f139;
	fma.rn.f32 	%f244, %f151, %f153, %f140;
	fma.rn.f32 	%f246, %f151, %f154, %f141;
	fma.rn.f32 	%f247, %f151, %f155, %f142;
	ld.shared.v4.f32 	{%f156, %f157, %f158, %f159}, [%r70+48];
	fma.rn.f32 	%f248, %f151, %f156, %f147;
	fma.rn.f32 	%f249, %f151, %f157, %f148;
	fma.rn.f32 	%f250, %f151, %f158, %f149;
	fma.rn.f32 	%f251, %f151, %f159, %f150;
	add.s32 	%r75, %r75, 4;
	add.s32 	%r74, %r74, %r10;
	add.s32 	%r73, %r73, %r10;
	add.s32 	%r72, %r72, %r10;
	add.s32 	%r71, %r71, %r10;
	add.s32 	%r70, %r70, 128;
	setp.ne.s32 	%p4, %r75, 0;
	mov.u32 	%r77, %r8;
	@%p4 bra 	$L__BB2_5;
$L__BB2_6:
	setp.eq.s32 	%p5, %r7, 0;
	@%p5 bra 	$L__BB2_11;
	setp.eq.s32 	%p6, %r7, 1;
	@%p6 bra 	$L__BB2_9;
	add.s32 	%r50, %r77, %r69;
	mul.lo.s32 	%r51, %r50, %r34;
	cvt.s64.s32 	%rd41, %r51;
	add.s64 	%rd42, %rd41, %rd2;
	shl.b64 	%rd43, %rd42, 2;
	add.s64 	%rd44, %rd1, %rd43;
	ld.global.f32 	%f161, [%rd44];
	shl.b32 	%r52, %r77, 5;
	mov.u32 	%r53, cache;
	add.s32 	%r54, %r53, %r52;
	ld.shared.v4.f32 	{%f162, %f163, %f164, %f165}, [%r54];
	fma.rn.f32 	%f166, %f161, %f162, %f245;
	fma.rn.f32 	%f167, %f161, %f163, %f244;
	fma.rn.f32 	%f168, %f161, %f164, %f246;
	fma.rn.f32 	%f169, %f161, %f165, %f247;
	ld.shared.v4.f32 	{%f170, %f171, %f172, %f173}, [%r54+16];
	fma.rn.f32 	%f174, %f161, %f170, %f248;
	fma.rn.f32 	%f175, %f161, %f171, %f249;
	fma.rn.f32 	%f176, %f161, %f172, %f250;
	fma.rn.f32 	%f177, %f161, %f173, %f251;
	add.s32 	%r55, %r51, %r34;
	cvt.s64.s32 	%rd45, %r55;
	add.s64 	%rd46, %rd45, %rd2;
	shl.b64 	%rd47, %rd46, 2;
	add.s64 	%rd48, %rd1, %rd47;
	ld.global.f32 	%f178, [%rd48];
	ld.shared.v4.f32 	{%f179, %f180, %f181, %f182}, [%r54+32];
	fma.rn.f32 	%f245, %f178, %f179, %f166;
	fma.rn.f32 	%f244, %f178, %f180, %f167;
	fma.rn.f32 	%f246, %f178, %f181, %f168;
	fma.rn.f32 	%f247, %f178, %f182, %f169;
	ld.shared.v4.f32 	{%f183, %f184, %f185, %f186}, [%r54+48];
	fma.rn.f32 	%f248, %f178, %f183, %f174;
	fma.rn.f32 	%f249, %f178, %f184, %f175;
	fma.rn.f32 	%f250, %f178, %f185, %f176;
	fma.rn.f32 	%f251, %f178, %f186, %f177;
	add.s32 	%r77, %r77, 2;
$L__BB2_9:
	and.b32  	%r56, %r33, 1;
	setp.eq.b32 	%p7, %r56, 1;
	not.pred 	%p8, %p7;
	@%p8 bra 	$L__BB2_11;
	add.s32 	%r57, %r77, %r69;
	mul.lo.s32 	%r58, %r57, %r34;
	cvt.s64.s32 	%rd49, %r58;
	add.s64 	%rd50, %rd49, %rd2;
	shl.b64 	%rd51, %rd50, 2;
	add.s64 	%rd52, %rd1, %rd51;
	ld.global.f32 	%f187, [%rd52];
	shl.b32 	%r59, %r77, 5;
	mov.u32 	%r60, cache;
	add.s32 	%r61, %r60, %r59;
	ld.shared.v4.f32 	{%f188, %f189, %f190, %f191}, [%r61];
	fma.rn.f32 	%f245, %f187, %f188, %f245;
	fma.rn.f32 	%f244, %f187, %f189, %f244;
	fma.rn.f32 	%f246, %f187, %f190, %f246;
	fma.rn.f32 	%f247, %f187, %f191, %f247;
	ld.shared.v4.f32 	{%f192, %f193, %f194, %f195}, [%r61+16];
	fma.rn.f32 	%f248, %f187, %f192, %f248;
	fma.rn.f32 	%f249, %f187, %f193, %f249;
	fma.rn.f32 	%f250, %f187, %f194, %f250;
	fma.rn.f32 	%f251, %f187, %f195, %f251;
$L__BB2_11:
	bar.sync 	0;
	add.s32 	%r69, %r69, %r33;
	setp.lt.s32 	%p9, %r69, %r32;
	mul.wide.s32 	%rd53, %r33, 4;
	add.s64 	%rd72, %rd72, %rd53;
	@%p9 bra 	$L__BB2_2;
$L__BB2_12:
	ld.param.u32 	%r68, [_Z19dgemm_kernel_sharediiiiPfiS_iS_i_param_9];
	ld.param.u64 	%rd71, [_Z19dgemm_kernel_sharediiiiPfiS_iS_i_param_8];
	cvta.to.global.u64 	%rd54, %rd71;
	shl.b64 	%rd55, %rd2, 2;
	add.s64 	%rd56, %rd54, %rd55;
	st.global.f32 	[%rd56], %f245;
	mul.wide.s32 	%rd57, %r68, 4;
	add.s64 	%rd58, %rd56, %rd57;
	st.global.f32 	[%rd58], %f244;
	shl.b32 	%r62, %r68, 1;
	mul.wide.s32 	%rd59, %r62, 4;
	add.s64 	%rd60, %rd56, %rd59;
	st.global.f32 	[%rd60], %f246;
	mul.lo.s32 	%r63, %r68, 3;
	mul.wide.s32 	%rd61, %r63, 4;
	add.s64 	%rd62, %rd56, %rd61;
	st.global.f32 	[%rd62], %f247;
	shl.b32 	%r64, %r68, 2;
	mul.wide.s32 	%rd63, %r64, 4;
	add.s64 	%rd64, %rd56, %rd63;
	st.global.f32 	[%rd64], %f248;
	mul.lo.s32 	%r65, %r68, 5;
	mul.wide.s32 	%rd65, %r65, 4;
	add.s64 	%rd66, %rd56, %rd65;
	st.global.f32 	[%rd66], %f249;
	mul.lo.s32 	%r66, %r68, 6;
	mul.wide.s32 	%rd67, %r66, 4;
	add.s64 	%rd68, %rd56, %rd67;
	st.global.f32 	[%rd68], %f250;
	mul.lo.s32 	%r67, %r68, 7;
	mul.wide.s32 	%rd69, %r67, 4;
	add.s64 	%rd70, %rd56, %rd69;
	st.global.f32 	[%rd70], %f251;
	ret;

}
	// .globl	_Z28dgemm_kernel_prefetch_s2r_16iiiiPfiS_iS_i
.visible .entry _Z28dgemm_kernel_prefetch_s2r_16iiiiPfiS_iS_i(
	.param .u32 _Z28dgemm_kernel_prefetch_s2r_16iiiiPfiS_iS_i_param_0,
	.param .u32 _Z28dgemm_kernel_prefetch_s2r_16iiiiPfiS_iS_i_param_1,
	.param .u32 _Z28dgemm_kernel_prefetch_s2r_16iiiiPfiS_iS_i_param_2,
	.param .u32 _Z28dgemm_kernel_prefetch_s2r_16iiiiPfiS_iS_i_param_3,
	.param .u64 .ptr .align 1 _Z28dgemm_kernel_prefetch_s2r_16iiiiPfiS_iS_i_param_4,
	.param .u32 _Z28dgemm_kernel_prefetch_s2r_16iiiiPfiS_iS_i_param_5,
	.param .u64 .ptr .align 1 _Z28dgemm_kernel_prefetch_s2r_16iiiiPfiS_iS_i_param_6,
	.param .u32 _Z28dgemm_kernel_prefetch_s2r_16iiiiPfiS_iS_i_param_7,
	.param .u64 .ptr .align 1 _Z28dgemm_kernel_prefetch_s2r_16iiiiPfiS_iS_i_param_8,
	.param .u32 _Z28dgemm_kernel_prefetch_s2r_16iiiiPfiS_iS_i_param_9
)
{
	.reg .pred 	%p<22>;
	.reg .b32 	%r<170>;
	.reg .b32 	%f<335>;
	.reg .b64 	%rd<88>;

	ld.param.u32 	%r54, [_Z28dgemm_kernel_prefetch_s2r_16iiiiPfiS_iS_i_param_2];
	ld.param.u32 	%r55, [_Z28dgemm_kernel_prefetch_s2r_16iiiiPfiS_iS_i_param_3];
	ld.param.u64 	%rd10, [_Z28dgemm_kernel_prefetch_s2r_16iiiiPfiS_iS_i_param_4];
	ld.param.u32 	%r56, [_Z28dgemm_kernel_prefetch_s2r_16iiiiPfiS_iS_i_param_5];
	ld.param.u64 	%rd8, [_Z28dgemm_kernel_prefetch_s2r_16iiiiPfiS_iS_i_param_6];
	ld.param.u32 	%r57, [_Z28dgemm_kernel_prefetch_s2r_16iiiiPfiS_iS_i_param_7];
	cvta.to.global.u64 	%rd11, %rd10;
	mov.u32 	%r59, %ctaid.x;
	mov.u32 	%r60, %ntid.x;
	mov.u32 	%r1, %tid.x;
	mad.lo.s32 	%r2, %r59, %r60, %r1;
	mul.wide.s32 	%rd12, %r2, 4;
	add.s64 	%rd87, %rd11, %rd12;
	setp.lt.s32 	%p1, %r55, 1;
	@%p1 bra 	$L__BB3_13;
	add.s32 	%r62, %r55, -1;
	and.b32  	%r3, %r55, 15;
	setp.lt.u32 	%p2, %r62, 15;
	mov.b32 	%r157, 0;
	@%p2 bra 	$L__BB3_4;
	and.b32  	%r157, %r55, 2147483632;
	mov.b32 	%r162, 0;
	mov.u32 	%r67, cache;
	mul.wide.s32 	%rd15, %r56, 4;
$L__BB3_3:
	.pragma "nounroll";
	mul.lo.s32 	%r64, %r162, %r56;
	mul.wide.s32 	%rd13, %r64, 4;
	add.s64 	%rd14, %rd87, %rd13;
	ld.global.f32 	%f105, [%rd14];
	mad.lo.s32 	%r65, %r162, %r55, %r1;
	shl.b32 	%r66, %r65, 2;
	add.s32 	%r68, %r67, %r66;
	st.shared.f32 	[%r68], %f105;
	add.s64 	%rd16, %rd14, %rd15;
	ld.global.f32 	%f106, [%rd16];
	shl.b32 	%r69, %r55, 2;
	add.s32 	%r70, %r68, %r69;
	st.shared.f32 	[%r70], %f106;
	add.s64 	%rd17, %rd16, %rd15;
	ld.global.f32 	%f107, [%rd17];
	add.s32 	%r71, %r70, %r69;
	st.shared.f32 	[%r71], %f107;
	add.s64 	%rd18, %rd17, %rd15;
	ld.global.f32 	%f108, [%rd18];
	add.s32 	%r72, %r71, %r69;
	st.shared.f32 	[%r72], %f108;
	add.s64 	%rd19, %rd18, %rd15;
	ld.global.f32 	%f109, [%rd19];
	add.s32 	%r73, %r72, %r69;
	st.shared.f32 	[%r73], %f109;
	add.s64 	%rd20, %rd19, %rd15;
	ld.global.f32 	%f110, [%rd20];
	add.s32 	%r74, %r73, %r69;
	st.shared.f32 	[%r74], %f110;
	add.s64 	%rd21, %rd20, %rd15;
	ld.global.f32 	%f111, [%rd21];
	add.s32 	%r75, %r74, %r69;
	st.shared.f32 	[%r75], %f111;
	add.s64 	%rd22, %rd21, %rd15;
	ld.global.f32 	%f112, [%rd22];
	add.s32 	%r76, %r75, %r69;
	st.shared.f32 	[%r76], %f112;
	add.s64 	%rd23, %rd22, %rd15;
	ld.global.f32 	%f113, [%rd23];
	add.s32 	%r77, %r76, %r69;
	st.shared.f32 	[%r77], %f113;
	add.s64 	%rd24, %rd23, %rd15;
	ld.global.f32 	%f114, [%rd24];
	add.s32 	%r78, %r77, %r69;
	st.shared.f32 	[%r78], %f114;
	add.s64 	%rd25, %rd24, %rd15;
	ld.global.f32 	%f115, [%rd25];
	add.s32 	%r79, %r78, %r69;
	st.shared.f32 	[%r79], %f115;
	add.s64 	%rd26, %rd25, %rd15;
	ld.global.f32 	%f116, [%rd26];
	add.s32 	%r80, %r79, %r69;
	st.shared.f32 	[%r80], %f116;
	add.s64 	%rd27, %rd26, %rd15;
	ld.global.f32 	%f117, [%rd27];
	add.s32 	%r81, %r80, %r69;
	st.shared.f32 	[%r81], %f117;
	add.s64 	%rd28, %rd27, %rd15;
	ld.global.f32 	%f118, [%rd28];
	add.s32 	%r82, %r81, %r69;
	st.shared.f32 	[%r82], %f118;
	add.s64 	%rd29, %rd28, %rd15;
	ld.global.f32 	%f119, [%rd29];
	add.s32 	%r83, %r82, %r69;
	st.shared.f32 	[%r83], %f119;
	add.s64 	%rd30, %rd29, %rd15;
	ld.global.f32 	%f120, [%rd30];
	add.s32 	%r84, %r83, %r69;
	st.shared.f32 	[%r84], %f120;
	add.s32 	%r162, %r162, 16;
	setp.eq.s32 	%p3, %r162, %r157;
	@%p3 bra 	$L__BB3_4;
	bra.uni 	$L__BB3_3;
$L__BB3_4:
	setp.eq.s32 	%p4, %r3, 0;
	@%p4 bra 	$L__BB3_13;
	and.b32  	%r6, %r55, 7;
	setp.lt.u32 	%p5, %r3, 8;
	@%p5 bra 	$L__BB3_7;
	mul.lo.s32 	%r85, %r157, %r56;
	mul.wide.s32 	%rd31, %r85, 4;
	add.s64 	%rd32, %rd87, %rd31;
	ld.global.f32 	%f121, [%rd32];
	mad.lo.s32 	%r86, %r157, %r55, %r1;
	shl.b32 	%r87, %r86, 2;
	mov.u32 	%r88, cache;
	add.s32 	%r89, %r88, %r87;
	st.shared.f32 	[%r89], %f121;
	mul.wide.s32 	%rd33, %r56, 4;
	add.s64 	%rd34, %rd32, %rd33;
	ld.global.f32 	%f122, [%rd34];
	shl.b32 	%r90, %r55, 2;
	add.s32 	%r91, %r89, %r90;
	st.shared.f32 	[%r91], %f122;
	add.s64 	%rd35, %rd34, %rd33;
	ld.global.f32 	%f123, [%rd35];
	add.s32 	%r92, %r91, %r90;
	st.shared.f32 	[%r92], %f123;
	add.s64 	%rd36, %rd35, %rd33;
	ld.global.f32 	%f124, [%rd36];
	add.s32 	%r93, %r92, %r90;
	st.shared.f32 	[%r93], %f124;
	add.s64 	%rd37, %rd36, %rd33;
	ld.global.f32 	%f125, [%rd37];
	add.s32 	%r94, %r93, %r90;
	st.shared.f32 	[%r94], %f125;
	add.s64 	%rd38, %rd37, %rd33;
	ld.global.f32 	%f126, [%rd38];
	add.s32 	%r95, %r94, %r90;
	st.shared.f32 	[%r95], %f126;
	add.s64 	%rd39, %rd38, %rd33;
	ld.global.f32 	%f127, [%rd39];
	add.s32 	%r96, %r95, %r90;
	st.shared.f32 	[%r96], %f127;
	add.s64 	%rd40, %rd39, %rd33;
	ld.global.f32 	%f128, [%rd40];
	add.s32 	%r97, %r96, %r90;
	st.shared.f32 	[%r97], %f128;
	add.s32 	%r157, %r157, 8;
$L__BB3_7:
	setp.eq.s32 	%p6, %r6, 0;
	@%p6 bra 	$L__BB3_13;
	and.b32  	%r9, %r55, 3;
	setp.lt.u32 	%p7, %r6, 4;
	@%p7 bra 	$L__BB3_10;
	mul.lo.s32 	%r98, %r157, %r56;
	mul.wide.s32 	%rd41, %r98, 4;
	add.s64 	%rd42, %rd87, %rd41;
	ld.global.f32 	%f129, [%rd42];
	mad.lo.s32 	%r99, %r157, %r55, %r1;
	shl.b32 	%r100, %r99, 2;
	mov.u32 	%r101, cache;
	add.s32 	%r102, %r101, %r100;
	st.shared.f32 	[%r102], %f129;
	mul.wide.s32 	%rd43, %r56, 4;
	add.s64 	%rd44, %rd42, %rd43;
	ld.global.f32 	%f130, [%rd44];
	shl.b32 	%r103, %r55, 2;
	add.s32 	%r104, %r102, %r103;
	st.shared.f32 	[%r104], %f130;
	add.s64 	%rd45, %rd44, %rd43;
	ld.global.f32 	%f131, [%rd45];
	add.s32 	%r105, %r104, %r103;
	st.shared.f32 	[%r105], %f131;
	add.s64 	%rd46, %rd45, %rd43;
	ld.global.f32 	%f132, [%rd46];
	add.s32 	%r106, %r105, %r103;
	st.shared.f32 	[%r106], %f132;
	add.s32 	%r157, %r157, 4;
$L__BB3_10:
	setp.eq.s32 	%p8, %r9, 0;
	@%p8 bra 	$L__BB3_13;
	mov.b32 	%r161, 0;
	mov.u32 	%r111, cache;
$L__BB3_12:
	.pragma "nounroll";
	mul.lo.s32 	%r108, %r157, %r56;
	mul.wide.s32 	%rd47, %r108, 4;
	add.s64 	%rd48, %rd87, %rd47;
	ld.global.f32 	%f133, [%rd48];
	mad.lo.s32 	%r109, %r157, %r55, %r1;
	shl.b32 	%r110, %r109, 2;
	add.s32 	%r112, %r111, %r110;
	st.shared.f32 	[%r112], %f133;
	add.s32 	%r157, %r157, 1;
	add.s32 	%r161, %r161, 1;
	setp.ne.s32 	%p9, %r161, %r9;
	@%p9 bra 	$L__BB3_12;
$L__BB3_13:
	setp.lt.s32 	%p10, %r54, 1;
	mov.f32 	%f327, 0f00000000;
	mov.f32 	%f328, %f327;
	mov.f32 	%f329, %f327;
	mov.f32 	%f330, %f327;
	@%p10 bra 	$L__BB3_31;
	mul.lo.s32 	%r114, %r55, %r55;
	shl.b32 	%r115, %r114, 2;
	mov.u32 	%r116, cache;
	add.s32 	%r16, %r116, %r115;
	mul.lo.s32 	%r17, %r56, %r55;
	shl.b32 	%r117, %r1, 2;
	add.s32 	%r18, %r116, %r117;
	shl.b32 	%r19, %r55, 2;
	add.s32 	%r20, %r18, %r19;
	add.s32 	%r21, %r20, %r19;
	add.s32 	%r22, %r21, %r19;
	add.s32 	%r23, %r22, %r19;
	add.s32 	%r24, %r23, %r19;
	add.s32 	%r25, %r24, %r19;
	add.s32 	%r26, %r25, %r19;
	add.s32 	%r27, %r26, %r19;
	add.s32 	%r28, %r27, %r19;
	add.s32 	%r29, %r28, %r19;
	add.s32 	%r30, %r29, %r19;
	add.s32 	%r31, %r30, %r19;
	add.s32 	%r32, %r31, %r19;
	add.s32 	%r33, %r32, %r19;
	and.b32  	%r34, %r55, 7;
	and.b32  	%r35, %r55, 2147483640;
	neg.s32 	%r36, %r35;
	shl.b32 	%r37, %r55, 5;
	add.s32 	%r38, %r16, 64;
	cvta.to.global.u64 	%rd86, %rd8;
	mov.f32 	%f330, 0f00000000;
	mov.b32 	%r163, 0;
	mul.wide.u32 	%rd49, %r1, 4;
	mul.wide.s32 	%rd51, %r57, 4;
	mul.wide.s32 	%rd57, %r17, 4;
	mul.wide.s32 	%rd58, %r56, 4;
	mov.f32 	%f329, %f330;
	mov.f32 	%f328, %f330;
	mov.f32 	%f327, %f330;
$L__BB3_15:
	mul.lo.s32 	%r118, %r57, 3;
	shl.b32 	%r119, %r57, 1;
	bar.sync 	0;
	add.s64 	%rd50, %rd86, %rd49;
	ld.global.f32 	%f137, [%rd50];
	shl.b32 	%r120, %r1, 4;
	add.s32 	%r121, %r16, %r120;
	st.shared.f32 	[%r121], %f137;
	add.s64 	%rd52, %rd50, %rd51;
	ld.global.f32 	%f138, [%rd52];
	st.shared.f32 	[%r121+4], %f138;
	mul.wide.s32 	%rd53, %r119, 4;
	add.s64 	%rd54, %rd50, %rd53;
	ld.global.f32 	%f139, [%rd54];
	st.shared.f32 	[%r121+8], %f139;
	mul.wide.s32 	%rd55, %r118, 4;
	add.s64 	%rd56, %rd50, %rd55;
	ld.global.f32 	%f140, [%rd56];
	st.shared.f32 	[%r121+12], %f140;
	bar.sync 	0;
	add.s32 	%r163, %r163, %r55;
	setp.ge.s32 	%p11, %r163, %r54;
	@%p11 bra 	$L__BB3_17;
	add.s64 	%rd87, %rd87, %rd57;
	ld.global.f32 	%f290, [%rd87];
	add.s64 	%rd59, %rd87, %rd58;
	ld.global.f32 	%f289, [%rd59];
	add.s64 	%rd60, %rd59, %rd58;
	ld.global.f32 	%f288, [%rd60];
	add.s64 	%rd61, %rd60, %rd58;
	ld.global.f32 	%f287, [%rd61];
	add.s64 	%rd62, %rd61, %rd58;
	ld.global.f32 	%f286, [%rd62];
	add.s64 	%rd63, %rd62, %rd58;
	ld.global.f32 	%f285, [%rd63];
	add.s64 	%rd64, %rd63, %rd58;
	ld.global.f32 	%f284, [%rd64];
	add.s64 	%rd65, %rd64, %rd58;
	ld.global.f32 	%f283, [%rd65];
	add.s64 	%rd66, %rd65, %rd58;
	ld.global.f32 	%f291, [%rd66];
	add.s64 	%rd67, %rd66, %rd58;
	ld.global.f32 	%f292, [%rd67];
	add.s64 	%rd68, %rd67, %rd58;
	ld.global.f32 	%f293, [%rd68];
	add.s64 	%rd69, %rd68, %rd58;
	ld.global.f32 	%f294, [%rd69];
	add.s64 	%rd70, %rd69, %rd58;
	ld.global.f32 	%f295, [%rd70];
	add.s64 	%rd71, %rd70, %rd58;
	ld.global.f32 	%f296, [%rd71];
	add.s64 	%rd72, %rd71, %rd58;
	ld.global.f32 	%f297, [%rd72];
	add.s64 	%rd73, %rd72, %rd58;
	ld.global.f32 	%f298, [%rd73];
$L__BB3_17:
	setp.lt.s32 	%p12, %r55, 1;
	@%p12 bra 	$L__BB3_29;
	add.s32 	%r123, %r55, -1;
	setp.lt.u32 	%p13, %r123, 7;
	mov.b32 	%r168, 0;
	@%p13 bra 	$L__BB3_21;
	mov.u32 	%r164, %r38;
	mov.u32 	%r165, %r18;
	mov.u32 	%r166, %r36;
$L__BB3_20:
	.pragma "nounroll";
	ld.shared.f32 	%f142, [%r165];
	ld.shared.f32 	%f143, [%r164+-64];
	fma.rn.f32 	%f144, %f142, %f143, %f330;
	ld.shared.f32 	%f145, [%r164+-60];
	fma.rn.f32 	%f146, %f142, %f145, %f329;
	ld.shared.f32 	%f147, [%r164+-56];
	fma.rn.f32 	%f148, %f142, %f147, %f328;
	ld.shared.f32 	%f149, [%r164+-52];
	fma.rn.f32 	%f150, %f142, %f149, %f327;
	add.s32 	%r124, %r165, %r19;
	ld.shared.f32 	%f151, [%r124];
	ld.shared.f32 	%f152, [%r164+-48];
	fma.rn.f32 	%f153, %f151, %f152, %f144;
	ld.shared.f32 	%f154, [%r164+-44];
	fma.rn.f32 	%f155, %f151, %f154, %f146;
	ld.shared.f32 	%f156, [%r164+-40];
	fma.rn.f32 	%f157, %f151, %f156, %f148;
	ld.shared.f32 	%f158, [%r164+-36];
	fma.rn.f32 	%f159, %f151, %f158, %f150;
	add.s32 	%r125, %r124, %r19;
	ld.shared.f32 	%f160, [%r125];
	ld.shared.f32 	%f161, [%r164+-32];
	fma.rn.f32 	%f162, %f160, %f161, %f153;
	ld.shared.f32 	%f163, [%r164+-28];
	fma.rn.f32 	%f164, %f160, %f163, %f155;
	ld.shared.f32 	%f165, [%r164+-24];
	fma.rn.f32 	%f166, %f160, %f165, %f157;
	ld.shared.f32 	%f167, [%r164+-20];
	fma.rn.f32 	%f168, %f160, %f167, %f159;
	add.s32 	%r126, %r125, %r19;
	ld.shared.f32 	%f169, [%r126];
	ld.shared.f32 	%f170, [%r164+-16];
	fma.rn.f32 	%f171, %f169, %f170, %f162;
	ld.shared.f32 	%f172, [%r164+-12];
	fma.rn.f32 	%f173, %f169, %f172, %f164;
	ld.shared.f32 	%f174, [%r164+-8];
	fma.rn.f32 	%f175, %f169, %f174, %f166;
	ld.shared.f32 	%f176, [%r164+-4];
	fma.rn.f32 	%f177, %f169, %f176, %f168;
	add.s32 	%r127, %r126, %r19;
	ld.shared.f32 	%f178, [%r127];
	ld.shared.f32 	%f179, [%r164];
	fma.rn.f32 	%f180, %f178, %f179, %f171;
	ld.shared.f32 	%f181, [%r164+4];
	fma.rn.f32 	%f182, %f178, %f181, %f173;
	ld.shared.f32 	%f183, [%r164+8];
	fma.rn.f32 	%f184, %f178, %f183, %f175;
	ld.shared.f32 	%f185, [%r164+12];
	fma.rn.f32 	%f186, %f178, %f185, %f177;
	add.s32 	%r128, %r127, %r19;
	ld.shared.f32 	%f187, [%r128];
	ld.shared.f32 	%f188, [%r164+16];
	fma.rn.f32 	%f189, %f187, %f188, %f180;
	ld.shared.f32 	%f190, [%r164+20];
	fma.rn.f32 	%f191, %f187, %f190, %f182;
	ld.shared.f32 	%f192, [%r164+24];
	fma.rn.f32 	%f193, %f187, %f192, %f184;
	ld.shared.f32 	%f194, [%r164+28];
	fma.rn.f32 	%f195, %f187, %f194, %f186;
	add.s32 	%r129, %r128, %r19;
	ld.shared.f32 	%f196, [%r129];
	ld.shared.f32 	%f197, [%r164+32];
	fma.rn.f32 	%f198, %f196, %f197, %f189;
	ld.shared.f32 	%f199, [%r164+36];
	fma.rn.f32 	%f200, %f196, %f199, %f191;
	ld.shared.f32 	%f201, [%r164+40];
	fma.rn.f32 	%f202, %f196, %f201, %f193;
	ld.shared.f32 	%f203, [%r164+44];
	fma.rn.f32 	%f204, %f196, %f203, %f195;
	add.s32 	%r130, %r129, %r19;
	ld.shared.f32 	%f205, [%r130];
	ld.shared.f32 	%f206, [%r164+48];
	fma.rn.f32 	%f330, %f205, %f206, %f198;
	ld.shared.f32 	%f207, [%r164+52];
	fma.rn.f32 	%f329, %f205, %f207, %f200;
	ld.shared.f32 	%f208, [%r164+56];
	fma.rn.f32 	%f328, %f205, %f208, %f202;
	ld.shared.f32 	%f209, [%r164+60];
	fma.rn.f32 	%f327, %f205, %f209, %f204;
	add.s32 	%r166, %r166, 8;
	add.s32 	%r165, %r165, %r37;
	add.s32 	%r164, %r164, 128;
	setp.ne.s32 	%p14, %r166, 0;
	mov.u32 	%r168, %r35;
	@%p14 bra 	$L__BB3_20;
$L__BB3_21:
	setp.eq.s32 	%p15, %r34, 0;
	@%p15 bra 	$L__BB3_29;
	add.s32 	%r131, %r34, -1;
	setp.lt.u32 	%p16, %r131, 3;
	@%p16 bra 	$L__BB3_24;
	mul.lo.s32 	%r132, %r168, %r55;
	shl.b32 	%r133, %r132, 2;
	add.s32 	%r134, %r18, %r133;
	ld.shared.f32 	%f211, [%r134];
	shl.b32 	%r135, %r168, 4;
	add.s32 	%r136, %r16, %r135;
	ld.shared.f32 	%f212, [%r136];
	fma.rn.f32 	%f213, %f211, %f212, %f330;
	ld.shared.f32 	%f214, [%r136+4];
	fma.rn.f32 	%f215, %f211, %f214, %f329;
	ld.shared.f32 	%f216, [%r136+8];
	fma.rn.f32 	%f217, %f211, %f216, %f328;
	ld.shared.f32 	%f218, [%r136+12];
	fma.rn.f32 	%f219, %f211, %f218, %f327;
	add.s32 	%r137, %r134, %r19;
	ld.shared.f32 	%f220, [%r137];
	ld.shared.f32 	%f221, [%r136+16];
	fma.rn.f32 	%f222, %f220, %f221, %f213;
	ld.shared.f32 	%f223, [%r136+20];
	fma.rn.f32 	%f224, %f220, %f223, %f215;
	ld.shared.f32 	%f225, [%r136+24];
	fma.rn.f32 	%f226, %f220, %f225, %f217;
	ld.shared.f32 	%f227, [%r136+28];
	fma.rn.f32 	%f228, %f220, %f227, %f219;
	add.s32 	%r138, %r137, %r19;
	ld.shared.f32 	%f229, [%r138];
	ld.shared.f32 	%f230, [%r136+32];
	fma.rn.f32 	%f231, %f229, %f230, %f222;
	ld.shared.f32 	%f232, [%r136+36];
	fma.rn.f32 	%f233, %f229, %f232, %f224;
	ld.shared.f32 	%f234, [%r136+40];
	fma.rn.f32 	%f235, %f229, %f234, %f226;
	ld.shared.f32 	%f236, [%r136+44];
	fma.rn.f32 	%f237, %f229, %f236, %f228;
	add.s32 	%r139, %r138, %r19;
	ld.shared.f32 	%f238, [%r139];
	ld.shared.f32 	%f239, [%r136+48];
	fma.rn.f32 	%f330, %f238, %f239, %f231;
	ld.shared.f32 	%f240, [%r136+52];
	fma.rn.f32 	%f329, %f238, %f240, %f233;
	ld.shared.f32 	%f241, [%r136+56];
	fma.rn.f32 	%f328, %f238, %f241, %f235;
	ld.shared.f32 	%f242, [%r136+60];
	fma.rn.f32 	%f327, %f238, %f242, %f237;
	add.s32 	%r168, %r168, 4;
$L__BB3_24:
	and.b32  	%r140, %r55, 3;
	setp.eq.s32 	%p17, %r140, 0;
	@%p17 bra 	$L__BB3_29;
	setp.eq.s32 	%p18, %r140, 1;
	@%p18 bra 	$L__BB3_27;
	mul.lo.s32 	%r141, %r168, %r55;
	shl.b32 	%r142, %r141, 2;
	add.s32 	%r143, %r18, %r142;
	ld.shared.f32 	%f244, [%r143];
	shl.b32 	%r144, %r168, 4;
	add.s32 	%r145, %r16, %r144;
	ld.shared.f32 	%f245, [%r145];
	fma.rn.f32 	%f246, %f244, %f245, %f330;
	ld.shared.f32 	%f247, [%r145+4];
	fma.rn.f32 	%f248, %f244, %f247, %f329;
	ld.shared.f32 	%f249, [%r145+8];
	fma.rn.f32 	%f250, %f244, %f249, %f328;
	ld.shared.f32 	%f251, [%r145+12];
	fma.rn.f32 	%f252, %f244, %f251, %f327;
	add.s32 	%r146, %r143, %r19;
	ld.shared.f32 	%f253, [%r146];
	ld.shared.f32 	%f254, [%r145+16];
	fma.rn.f32 	%f330, %f253, %f254, %f246;
	ld.shared.f32 	%f255, [%r145+20];
	fma.rn.f32 	%f329, %f253, %f255, %f248;
	ld.shared.f32 	%f256, [%r145+24];
	fma.rn.f32 	%f328, %f253, %f256, %f250;
	ld.shared.f32 	%f257, [%r145+28];
	fma.rn.f32 	%f327, %f253, %f257, %f252;
	add.s32 	%r168, %r168, 2;
$L__BB3_27:
	and.b32  	%r147, %r55, 1;
	setp.eq.b32 	%p19, %r147, 1;
	not.pred 	%p20, %p19;
	@%p20 bra 	$L__BB3_29;
	mul.lo.s32 	%r148, %r168, %r55;
	shl.b32 	%r149, %r148, 2;
	add.s32 	%r150, %r18, %r149;
	ld.shared.f32 	%f258, [%r150];
	shl.b32 	%r151, %r168, 4;
	add.s32 	%r152, %r16, %r151;
	ld.shared.f32 	%f259, [%r152];
	fma.rn.f32 	%f330, %f258, %f259, %f330;
	ld.shared.f32 	%f260, [%r152+4];
	fma.rn.f32 	%f329, %f258, %f260, %f329;
	ld.shared.f32 	%f261, [%r152+8];
	fma.rn.f32 	%f328, %f258, %f261, %f328;
	ld.shared.f32 	%f262, [%r152+12];
	fma.rn.f32 	%f327, %f258, %f262, %f327;
$L__BB3_29:
	@%p11 bra 	$L__BB3_31;
	st.shared.f32 	[%r18], %f290;
	st.shared.f32 	[%r20], %f289;
	st.shared.f32 	[%r21], %f288;
	st.shared.f32 	[%r22], %f287;
	st.shared.f32 	[%r23], %f286;
	st.shared.f32 	[%r24], %f285;
	st.shared.f32 	[%r25], %f284;
	st.shared.f32 	[%r26], %f283;
	st.shared.f32 	[%r27], %f291;
	st.shared.f32 	[%r28], %f292;
	st.shared.f32 	[%r29], %f293;
	st.shared.f32 	[%r30], %f294;
	st.shared.f32 	[%r31], %f295;
	st.shared.f32 	[%r32], %f296;
	st.shared.f32 	[%r33], %f297;
	add.s32 	%r155, %r33, %r19;
	st.shared.f32 	[%r155], %f298;
	mul.wide.s32 	%rd83, %r55, 4;
	add.s64 	%rd86, %rd86, %rd83;
	bra.uni 	$L__BB3_15;
$L__BB3_31:
	ld.param.u32 	%r156, [_Z28dgemm_kernel_prefetch_s2r_16iiiiPfiS_iS_i_param_9];
	ld.param.u64 	%rd84, [_Z28dgemm_kernel_prefetch_s2r_16iiiiPfiS_iS_i_param_8];
	cvta.to.global.u64 	%rd74, %rd84;
	mul.wide.s32 	%rd75, %r2, 4;
	add.s64 	%rd76, %rd74, %rd75;
	st.global.f32 	[%rd76], %f330;
	mul.wide.s32 	%rd77, %r156, 4;
	add.s64 	%rd78, %rd76, %rd77;
	st.global.f32 	[%rd78], %f329;
	shl.b32 	%r153, %r156, 1;
	mul.wide.s32 	%rd79, %r153, 4;
	add.s64 	%rd80, %rd76, %rd79;
	st.global.f32 	[%rd80], %f328;
	mul.lo.s32 	%r154, %r156, 3;
	mul.wide.s32 	%rd81, %r154, 4;
	add.s64 	%rd82, %rd76, %rd81;
	st.global.f32 	[%rd82], %f327;
	ret;

}
	// .globl	_Z27dgemm_kernel_prefetch_s2r_8iiiiPfiS_iS_i
.visible .entry _Z27dgemm_kernel_prefetch_s2r_8iiiiPfiS_iS_i(
	.param .u32 _Z27dgemm_kernel_prefetch_s2r_8iiiiPfiS_iS_i_param_0,
	.param .u32 _Z27dgemm_kernel_prefetch_s2r_8iiiiPfiS_iS_i_param_1,
	.param .u32 _Z27dgemm_kernel_prefetch_s2r_8iiiiPfiS_iS_i_param_2,
	.param .u32 _Z27dgemm_kernel_prefetch_s2r_8iiiiPfiS_iS_i_param_3,
	.param .u64 .ptr .align 1 _Z27dgemm_kernel_prefetch_s2r_8iiiiPfiS_iS_i_param_4,
	.param .u32 _Z27dgemm_kernel_prefetch_s2r_8iiiiPfiS_iS_i_param_5,
	.param .u64 .ptr .align 1 _Z27dgemm_kernel_prefetch_s2r_8iiiiPfiS_iS_i_param_6,
	.param .u32 _Z27dgemm_kernel_prefetch_s2r_8iiiiPfiS_iS_i_param_7,
	.param .u64 .ptr .align 1 _Z27dgemm_kernel_prefetch_s2r_8iiiiPfiS_iS_i_param_8,
	.param .u32 _Z27dgemm_kernel_prefetch_s2r_8iiiiPfiS_iS_i_param_9
)
{
	.reg .pred 	%p<22>;
	.reg .b32 	%r<162>;
	.reg .b32 	%f<295>;
	.reg .b64 	%rd<80>;

	ld.param.u32 	%r46, [_Z27dgemm_kernel_prefetch_s2r_8iiiiPfiS_iS_i_param_2];
	ld.param.u32 	%r47, [_Z27dgemm_kernel_prefetch_s2r_8iiiiPfiS_iS_i_param_3];
	ld.param.u64 	%rd10, [_Z27dgemm_kernel_prefetch_s2r_8iiiiPfiS_iS_i_param_4];
	ld.param.u32 	%r48, [_Z27dgemm_kernel_prefetch_s2r_8iiiiPfiS_iS_i_param_5];
	ld.param.u64 	%rd8, [_Z27dgemm_kernel_prefetch_s2r_8iiiiPfiS_iS_i_param_6];
	ld.param.u32 	%r49, [_Z27dgemm_kernel_prefetch_s2r_8iiiiPfiS_iS_i_param_7];
	cvta.to.global.u64 	%rd11, %rd10;
	mov.u32 	%r51, %ctaid.x;
	mov.u32 	%r52, %ntid.x;
	mov.u32 	%r1, %tid.x;
	mad.lo.s32 	%r2, %r51, %r52, %r1;
	mul.wide.s32 	%rd12, %r2, 4;
	add.s64 	%rd79, %rd11, %rd12;
	setp.lt.s32 	%p1, %r47, 1;
	@%p1 bra 	$L__BB4_13;
	add.s32 	%r54, %r47, -1;
	and.b32  	%r3, %r47, 15;
	setp.lt.u32 	%p2, %r54, 15;
	mov.b32 	%r149, 0;
	@%p2 bra 	$L__BB4_4;
	and.b32  	%r149, %r47, 2147483632;
	mov.b32 	%r154, 0;
	mov.u32 	%r59, cache;
	mul.wide.s32 	%rd15, %r48, 4;
$L__BB4_3:
	.pragma "nounroll";
	mul.lo.s32 	%r56, %r154, %r48;
	mul.wide.s32 	%rd13, %r56, 4;
	add.s64 	%rd14, %rd79, %rd13;
	ld.global.f32 	%f81, [%rd14];
	mad.lo.s32 	%r57, %r154, %r47, %r1;
	shl.b32 	%r58, %r57, 2;
	add.s32 	%r60, %r59, %r58;
	st.shared.f32 	[%r60], %f81;
	add.s64 	%rd16, %rd14, %rd15;
	ld.global.f32 	%f82, [%rd16];
	shl.b32 	%r61, %r47, 2;
	add.s32 	%r62, %r60, %r61;
	st.shared.f32 	[%r62], %f82;
	add.s64 	%rd17, %rd16, %rd15;
	ld.global.f32 	%f83, [%rd17];
	add.s32 	%r63, %r62, %r61;
	st.shared.f32 	[%r63], %f83;
	add.s64 	%rd18, %rd17, %rd15;
	ld.global.f32 	%f84, [%rd18];
	add.s32 	%r64, %r63, %r61;
	st.shared.f32 	[%r64], %f84;
	add.s64 	%rd19, %rd18, %rd15;
	ld.global.f32 	%f85, [%rd19];
	add.s32 	%r65, %r64, %r61;
	st.shared.f32 	[%r65], %f85;
	add.s64 	%rd20, %rd19, %rd15;
	ld.global.f32 	%f86, [%rd20];
	add.s32 	%r66, %r65, %r61;
	st.shared.f32 	[%r66], %f86;
	add.s64 	%rd21, %rd20, %rd15;
	ld.global.f32 	%f87, [%rd21];
	add.s32 	%r67, %r66, %r61;
	st.shared.f32 	[%r67], %f87;
	add.s64 	%rd22, %rd21, %rd15;
	ld.global.f32 	%f88, [%rd22];
	add.s32 	%r68, %r67, %r61;
	st.shared.f32 	[%r68], %f88;
	add.s64 	%rd23, %rd22, %rd15;
	ld.global.f32 	%f89, [%rd23];
	add.s32 	%r69, %r68, %r61;
	st.shared.f32 	[%r69], %f89;
	add.s64 	%rd24, %rd23, %rd15;
	ld.global.f32 	%f90, [%rd24];
	add.s32 	%r70, %r69, %r61;
	st.shared.f32 	[%r70], %f90;
	add.s64 	%rd25, %rd24, %rd15;
	ld.global.f32 	%f91, [%rd25];
	add.s32 	%r71, %r70, %r61;
	st.shared.f32 	[%r71], %f91;
	add.s64 	%rd26, %rd25, %rd15;
	ld.global.f32 	%f92, [%rd26];
	add.s32 	%r72, %r71, %r61;
	st.shared.f32 	[%r72], %f92;
	add.s64 	%rd27, %rd26, %rd15;
	ld.global.f32 	%f93, [%rd27];
	add.s32 	%r73, %r72, %r61;
	st.shared.f32 	[%r73], %f93;
	add.s64 	%rd28, %rd27, %rd15;
	ld.global.f32 	%f94, [%rd28];
	add.s32 	%r74, %r73, %r61;
	st.shared.f32 	[%r74], %f94;
	add.s64 	%rd29, %rd28, %rd15;
	ld.global.f32 	%f95, [%rd29];
	add.s32 	%r75, %r74, %r61;
	st.shared.f32 	[%r75], %f95;
	add.s64 	%rd30, %rd29, %rd15;
	ld.global.f32 	%f96, [%rd30];
	add.s32 	%r76, %r75, %r61;
	st.shared.f32 	[%r76], %f96;
	add.s32 	%r154, %r154, 16;
	setp.eq.s32 	%p3, %r154, %r149;
	@%p3 bra 	$L__BB4_4;
	bra.uni 	$L__BB4_3;
$L__BB4_4:
	setp.eq.s32 	%p4, %r3, 0;
	@%p4 bra 	$L__BB4_13;
	and.b32  	%r6, %r47, 7;
	setp.lt.u32 	%p5, %r3, 8;
	@%p5 bra 	$L__BB4_7;
	mul.lo.s32 	%r77, %r149, %r48;
	mul.wide.s32 	%rd31, %r77, 4;
	add.s64 	%rd32, %rd79, %rd31;
	ld.global.f32 	%f97, [%rd32];
	mad.lo.s32 	%r78, %r149, %r47, %r1;
	shl.b32 	%r79, %r78, 2;
	mov.u32 	%r80, cache;
	add.s32 	%r81, %r80, %r79;
	st.shared.f32 	[%r81], %f97;
	mul.wide.s32 	%rd33, %r48, 4;
	add.s64 	%rd34, %rd32, %rd33;
	ld.global.f32 	%f98, [%rd34];
	shl.b32 	%r82, %r47, 2;
	add.s32 	%r83, %r81, %r82;
	st.shared.f32 	[%r83], %f98;
	add.s64 	%rd35, %rd34, %rd33;
	ld.global.f32 	%f99, [%rd35];
	add.s32 	%r84, %r83, %r82;
	st.shared.f32 	[%r84], %f99;
	add.s64 	%rd36, %rd35, %rd33;
	ld.global.f32 	%f100, [%rd36];
	add.s32 	%r85, %r84, %r82;
	st.shared.f32 	[%r85], %f100;
	add.s64 	%rd37, %rd36, %rd33;
	ld.global.f32 	%f101, [%rd37];
	add.s32 	%r86, %r85, %r82;
	st.shared.f32 	[%r86], %f101;
	add.s64 	%rd38, %rd37, %rd33;
	ld.global.f32 	%f102, [%rd38];
	add.s32 	%r87, %r86, %r82;
	st.shared.f32 	[%r87], %f102;
	add.s64 	%rd39, %rd38, %rd33;
	ld.global.f32 	%f103, [%rd39];
	add.s32 	%r88, %r87, %r82;
	st.shared.f32 	[%r88], %f103;
	add.s64 	%rd40, %rd39, %rd33;
	ld.global.f32 	%f104, [%rd40];
	add.s32 	%r89, %r88, %r82;
	st.shared.f32 	[%r89], %f104;
	add.s32 	%r149, %r149, 8;
$L__BB4_7:
	setp.eq.s32 	%p6, %r6, 0;
	@%p6 bra 	$L__BB4_13;
	and.b32  	%r9, %r47, 3;
	setp.lt.u32 	%p7, %r6, 4;
	@%p7 bra 	$L__BB4_10;
	mul.lo.s32 	%r90, %r149, %r48;
	mul.wide.s32 	%rd41, %r90, 4;
	add.s64 	%rd42, %rd79, %rd41;
	ld.global.f32 	%f105, [%rd42];
	mad.lo.s32 	%r91, %r149, %r47, %r1;
	shl.b32 	%r92, %r91, 2;
	mov.u32 	%r93, cache;
	add.s32 	%r94, %r93, %r92;
	st.shared.f32 	[%r94], %f105;
	mul.wide.s32 	%rd43, %r48, 4;
	add.s64 	%rd44, %rd42, %rd43;
	ld.global.f32 	%f106, [%rd44];
	shl.b32 	%r95, %r47, 2;
	add.s32 	%r96, %r94, %r95;
	st.shared.f32 	[%r96], %f106;
	add.s64 	%rd45, %rd44, %rd43;
	ld.global.f32 	%f107, [%rd45];
	add.s32 	%r97, %r96, %r95;
	st.shared.f32 	[%r97], %f107;
	add.s64 	%rd46, %rd45, %rd43;
	ld.global.f32 	%f108, [%rd46];
	add.s32 	%r98, %r97, %r95;
	st.shared.f32 	[%r98], %f108;
	add.s32 	%r149, %r149, 4;
$L__BB4_10:
	setp.eq.s32 	%p8, %r9, 0;
	@%p8 bra 	$L__BB4_13;
	mov.b32 	%r153, 0;
	mov.u32 	%r103, cache;
$L__BB4_12:
	.pragma "nounroll";
	mul.lo.s32 	%r100, %r149, %r48;
	mul.wide.s32 	%rd47, %r100, 4;
	add.s64 	%rd48, %rd79, %rd47;
	ld.global.f32 	%f109, [%rd48];
	mad.lo.s32 	%r101, %r149, %r47, %r1;
	shl.b32 	%r102, %r101, 2;
	add.s32 	%r104, %r103, %r102;
	st.shared.f32 	[%r104], %f109;
	add.s32 	%r149, %r149, 1;
	add.s32 	%r153, %r153, 1;
	setp.ne.s32 	%p9, %r153, %r9;
	@%p9 bra 	$L__BB4_12;
$L__BB4_13:
	setp.lt.s32 	%p10, %r46, 1;
	mov.f32 	%f287, 0f00000000;
	mov.f32 	%f288, %f287;
	mov.f32 	%f289, %f287;
	mov.f32 	%f290, %f287;
	@%p10 bra 	$L__BB4_31;
	mul.lo.s32 	%r106, %r47, %r47;
	shl.b32 	%r107, %r106, 2;
	mov.u32 	%r108, cache;
	add.s32 	%r16, %r108, %r107;
	mul.lo.s32 	%r17, %r48, %r47;
	shl.b32 	%r109, %r1, 2;
	add.s32 	%r18, %r108, %r109;
	shl.b32 	%r19, %r47, 2;
	add.s32 	%r20, %r18, %r19;
	add.s32 	%r21, %r20, %r19;
	add.s32 	%r22, %r21, %r19;
	add.s32 	%r23, %r22, %r19;
	add.s32 	%r24, %r23, %r19;
	add.s32 	%r25, %r24, %r19;
	and.b32  	%r26, %r47, 7;
	and.b32  	%r27, %r47, 2147483640;
	neg.s32 	%r28, %r27;
	shl.b32 	%r29, %r47, 5;
	add.s32 	%r30, %r16, 64;
	cvta.to.global.u64 	%rd78, %rd8;
	mov.f32 	%f290, 0f00000000;
	mov.b32 	%r155, 0;
	mul.wide.u32 	%rd49, %r1, 4;
	mul.wide.s32 	%rd51, %r49, 4;
	mul.wide.s32 	%rd57, %r17, 4;
	mul.wide.s32 	%rd58, %r48, 4;
	mov.f32 	%f289, %f290;
	mov.f32 	%f288, %f290;
	mov.f32 	%f287, %f290;
$L__BB4_15:
	mul.lo.s32 	%r110, %r49, 3;
	shl.b32 	%r111, %r49, 1;
	bar.sync 	0;
	add.s64 	%rd50, %rd78, %rd49;
	ld.global.f32 	%f113, [%rd50];
	shl.b32 	%r112, %r1, 4;
	add.s32 	%r113, %r16, %r112;
	st.shared.f32 	[%r113], %f113;
	add.s64 	%rd52, %rd50, %rd51;
	ld.global.f32 	%f114, [%rd52];
	st.shared.f32 	[%r113+4], %f114;
	mul.wide.s32 	%rd53, %r111, 4;
	add.s64 	%rd54, %rd50, %rd53;
	ld.global.f32 	%f115, [%rd54];
	st.shared.f32 	[%r113+8], %f115;
	mul.wide.s32 	%rd55, %r110, 4;
	add.s64 	%rd56, %rd50, %rd55;
	ld.global.f32 	%f116, [%rd56];
	st.shared.f32 	[%r113+12], %f116;
	bar.sync 	0;
	add.s32 	%r155, %r155, %r47;
	setp.ge.s32 	%p11, %r155, %r46;
	@%p11 bra 	$L__BB4_17;
	add.s64 	%rd79, %rd79, %rd57;
	ld.global.f32 	%f251, [%rd79];
	add.s64 	%rd59, %rd79, %rd58;
	ld.global.f32 	%f252, [%rd59];
	add.s64 	%rd60, %rd59, %rd58;
	ld.global.f32 	%f253, [%rd60];
	add.s64 	%rd61, %rd60, %rd58;
	ld.global.f32 	%f254, [%rd61];
	add.s64 	%rd62, %rd61, %rd58;
	ld.global.f32 	%f255, [%rd62];
	add.s64 	%rd63, %rd62, %rd58;
	ld.global.f32 	%f256, [%rd63];
	add.s64 	%rd64, %rd63, %rd58;
	ld.global.f32 	%f257, [%rd64];
	add.s64 	%rd65, %rd64, %rd58;
	ld.global.f32 	%f258, [%rd65];
$L__BB4_17:
	setp.lt.s32 	%p12, %r47, 1;
	@%p12 bra 	$L__BB4_29;
	add.s32 	%r115, %r47, -1;
	setp.lt.u32 	%p13, %r115, 7;
	mov.b32 	%r160, 0;
	@%p13 bra 	$L__BB4_21;
	mov.u32 	%r156, %r30;
	mov.u32 	%r157, %r18;
	mov.u32 	%r158, %r28;
$L__BB4_20:
	.pragma "nounroll";
	ld.shared.f32 	%f118, [%r157];
	ld.shared.f32 	%f119, [%r156+-64];
	fma.rn.f32 	%f120, %f118, %f119, %f290;
	ld.shared.f32 	%f121, [%r156+-60];
	fma.rn.f32 	%f122, %f118, %f121, %f289;
	ld.shared.f32 	%f123, [%r156+-56];
	fma.rn.f32 	%f124, %f118, %f123, %f288;
	ld.shared.f32 	%f125, [%r156+-52];
	fma.rn.f32 	%f126, %f118, %f125, %f287;
	add.s32 	%r116, %r157, %r19;
	ld.shared.f32 	%f127, [%r116];
	ld.shared.f32 	%f128, [%r156+-48];
	fma.rn.f32 	%f129, %f127, %f128, %f120;
	ld.shared.f32 	%f130, [%r156+-44];
	fma.rn.f32 	%f131, %f127, %f130, %f122;
	ld.shared.f32 	%f132, [%r156+-40];
	fma.rn.f32 	%f133, %f127, %f132, %f124;
	ld.shared.f32 	%f134, [%r156+-36];
	fma.rn.f32 	%f135, %f127, %f134, %f126;
	add.s32 	%r117, %r116, %r19;
	ld.shared.f32 	%f136, [%r117];
	ld.shared.f32 	%f137, [%r156+-32];
	fma.rn.f32 	%f138, %f136, %f137, %f129;
	ld.shared.f32 	%f139, [%r156+-28];
	fma.rn.f32 	%f140, %f136, %f139, %f131;
	ld.shared.f32 	%f141, [%r156+-24];
	fma.rn.f32 	%f142, %f136, %f141, %f133;
	ld.shared.f32 	%f143, [%r156+-20];
	fma.rn.f32 	%f144, %f136, %f143, %f135;
	add.s32 	%r118, %r117, %r19;
	ld.shared.f32 	%f145, [%r118];
	ld.shared.f32 	%f146, [%r156+-16];
	fma.rn.f32 	%f147, %f145, %f146, %f138;
	ld.shared.f32 	%f148, [%r156+-12];
	fma.rn.f32 	%f149, %f145, %f148, %f140;
	ld.shared.f32 	%f150, [%r156+-8];
	fma.rn.f32 	%f151, %f145, %f150, %f142;
	ld.shared.f32 	%f152, [%r156+-4];
	fma.rn.f32 	%f153, %f145, %f152, %f144;
	add.s32 	%r119, %r118, %r19;
	ld.shared.f32 	%f154, [%r119];
	ld.shared.f32 	%f155, [%r156];
	fma.rn.f32 	%f156, %f154, %f155, %f147;
	ld.shared.f32 	%f157, [%r156+4];
	fma.rn.f32 	%f158, %f154, %f157, %f149;
	ld.shared.f32 	%f159, [%r156+8];
	fma.rn.f32 	%f160, %f154, %f159, %f151;
	ld.shared.f32 	%f161, [%r156+12];
	fma.rn.f32 	%f162, %f154, %f161, %f153;
	add.s32 	%r120, %r119, %r19;
	ld.shared.f32 	%f163, [%r120];
	ld.shared.f32 	%f164, [%r156+16];
	fma.rn.f32 	%f165, %f163, %f164, %f156;
	ld.shared.f32 	%f166, [%r156+20];
	fma.rn.f32 	%f167, %f163, %f166, %f158;
	ld.shared.f32 	%f168, [%r156+24];
	fma.rn.f32 	%f169, %f163, %f168, %f160;
	ld.shared.f32 	%f170, [%r156+28];
	fma.rn.f32 	%f171, %f163, %f170, %f162;
	add.s32 	%r121, %r120, %r19;
	ld.shared.f32 	%f172, [%r121];
	ld.shared.f32 	%f173, [%r156+32];
	fma.rn.f32 	%f174, %f172, %f173, %f165;
	ld.shared.f32 	%f175, [%r156+36];
	fma.rn.f32 	%f176, %f172, %f175, %f167;
	ld.shared.f32 	%f177, [%r156+40];
	fma.rn.f32 	%f178, %f172, %f177, %f169;
	ld.shared.f32 	%f179, [%r156+44];
	fma.rn.f32 	%f180, %f172, %f179, %f171;
	add.s32 	%r122, %r121, %r19;
	ld.shared.f32 	%f181, [%r122];
	ld.shared.f32 	%f182, [%r156+48];
	fma.rn.f32 	%f290, %f181, %f182, %f174;
	ld.shared.f32 	%f183, [%r156+52];
	fma.rn.f32 	%f289, %f181, %f183, %f176;
	ld.shared.f32 	%f184, [%r156+56];
	fma.rn.f32 	%f288, %f181, %f184, %f178;
	ld.shared.f32 	%f185, [%r156+60];
	fma.rn.f32 	%f287, %f181, %f185, %f180;
	add.s32 	%r158, %r158, 8;
	add.s32 	%r157, %r157, %r29;
	add.s32 	%r156, %r156, 128;
	setp.ne.s32 	%p14, %r158, 0;
	mov.u32 	%r160, %r27;
	@%p14 bra 	$L__BB4_20;
$L__BB4_21:
	setp.eq.s32 	%p15, %r26, 0;
	@%p15 bra 	$L__BB4_29;
	add.s32 	%r123, %r26, -1;
	setp.lt.u32 	%p16, %r123, 3;
	@%p16 bra 	$L__BB4_24;
	mul.lo.s32 	%r124, %r160, %r47;
	shl.b32 	%r125, %r124, 2;
	add.s32 	%r126, %r18, %r125;
	ld.shared.f32 	%f187, [%r126];
	shl.b32 	%r127, %r160, 4;
	add.s32 	%r128, %r16, %r127;
	ld.shared.f32 	%f188, [%r128];
	fma.rn.f32 	%f189, %f187, %f188, %f290;
	ld.shared.f32 	%f190, [%r128+4];
	fma.rn.f32 	%f191, %f187, %f190, %f289;
	ld.shared.f32 	%f192, [%r128+8];
	fma.rn.f32 	%f193, %f187, %f192, %f288;
	ld.shared.f32 	%f194, [%r128+12];
	fma.rn.f32 	%f195, %f187, %f194, %f287;
	add.s32 	%r129, %r126, %r19;
	ld.shared.f32 	%f196, [%r129];
	ld.shared.f32 	%f197, [%r128+16];
	fma.rn.f32 	%f198, %f196, %f197, %f189;
	ld.shared.f32 	%f199, [%r128+20];
	fma.rn.f32 	%f200, %f196, %f199, %f191;
	ld.shared.f32 	%f201, [%r128+24];
	fma.rn.f32 	%f202, %f196, %f201, %f193;
	ld.shared.f32 	%f203, [%r128+28];
	fma.rn.f32 	%f204, %f196, %f203, %f195;
	add.s32 	%r130, %r129, %r19;
	ld.shared.f32 	%f205, [%r130];
	ld.shared.f32 	%f206, [%r128+32];
	fma.rn.f32 	%f207, %f205, %f206, %f198;
	ld.shared.f32 	%f208, [%r128+36];
	fma.rn.f32 	%f209, %f205, %f208, %f200;
	ld.shared.f32 	%f210, [%r128+40];
	fma.rn.f32 	%f211, %f205, %f210, %f202;
	ld.shared.f32 	%f212, [%r128+44];
	fma.rn.f32 	%f213, %f205, %f212, %f204;
	add.s32 	%r131, %r130, %r19;
	ld.shared.f32 	%f214, [%r131];
	ld.shared.f32 	%f215, [%r128+48];
	fma.rn.f32 	%f290, %f214, %f215, %f207;
	ld.shared.f32 	%f216, [%r128+52];
	fma.rn.f32 	%f289, %f214, %f216, %f209;
	ld.shared.f32 	%f217, [%r128+56];
	fma.rn.f32 	%f288, %f214, %f217, %f211;
	ld.shared.f32 	%f218, [%r128+60];
	fma.rn.f32 	%f287, %f214, %f218, %f213;
	add.s32 	%r160, %r160, 4;
$L__BB4_24:
	and.b32  	%r132, %r47, 3;
	setp.eq.s32 	%p17, %r132, 0;
	@%p17 bra 	$L__BB4_29;
	setp.eq.s32 	%p18, %r132, 1;
	@%p18 bra 	$L__BB4_27;
	mul.lo.s32 	%r133, %r160, %r47;
	shl.b32 	%r134, %r133, 2;
	add.s32 	%r135, %r18, %r134;
	ld.shared.f32 	%f220, [%r135];
	shl.b32 	%r136, %r160, 4;
	add.s32 	%r137, %r16, %r136;
	ld.shared.f32 	%f221, [%r137];
	fma.rn.f32 	%f222, %f220, %f221, %f290;
	ld.shared.f32 	%f223, [%r137+4];
	fma.rn.f32 	%f224, %f220, %f223, %f289;
	ld.shared.f32 	%f225, [%r137+8];
	fma.rn.f32 	%f226, %f220, %f225, %f288;
	ld.shared.f32 	%f227, [%r137+12];
	fma.rn.f32 	%f228, %f220, %f227, %f287;
	add.s32 	%r138, %r135, %r19;
	ld.shared.f32 	%f229, [%r138];
	ld.shared.f32 	%f230, [%r137+16];
	fma.rn.f32 	%f290, %f229, %f230, %f222;
	ld.shared.f32 	%f231, [%r137+20];
	fma.rn.f32 	%f289, %f229, %f231, %f224;
	ld.shared.f32 	%f232, [%r137+24];
	fma.rn.f32 	%f288, %f229, %f232, %f226;
	ld.shared.f32 	%f233, [%r137+28];
	fma.rn.f32 	%f287, %f229, %f233, %f228;
	add.s32 	%r160, %r160, 2;
$L__BB4_27:
	and.b32  	%r139, %r47, 1;
	setp.eq.b32 	%p19, %r139, 1;
	not.pred 	%p20, %p19;
	@%p20 bra 	$L__BB4_29;
	mul.lo.s32 	%r140, %r160, %r47;
	shl.b32 	%r141, %r140, 2;
	add.s32 	%r142, %r18, %r141;
	ld.shared.f32 	%f234, [%r142];
	shl.b32 	%r143, %r160, 4;
	add.s32 	%r144, %r16, %r143;
	ld.shared.f32 	%f235, [%r144];
	fma.rn.f32 	%f290, %f234, %f235, %f290;
	ld.shared.f32 	%f236, [%r144+4];
	fma.rn.f32 	%f289, %f234, %f236, %f289;
	ld.shared.f32 	%f237, [%r144+8];
	fma.rn.f32 	%f288, %f234, %f237, %f288;
	ld.shared.f32 	%f238, [%r144+12];
	fma.rn.f32 	%f287, %f234, %f238, %f287;
$L__BB4_29:
	@%p11 bra 	$L__BB4_31;
	st.shared.f32 	[%r18], %f251;
	st.shared.f32 	[%r20], %f252;
	st.shared.f32 	[%r21], %f253;
	st.shared.f32 	[%r22], %f254;
	st.shared.f32 	[%r23], %f255;
	st.shared.f32 	[%r24], %f256;
	st.shared.f32 	[%r25], %f257;
	add.s32 	%r147, %r25, %r19;
	st.shared.f32 	[%r147], %f258;
	mul.wide.s32 	%rd75, %r47, 4;
	add.s64 	%rd78, %rd78, %rd75;
	bra.uni 	$L__BB4_15;
$L__BB4_31:
	ld.param.u32 	%r148, [_Z27dgemm_kernel_prefetch_s2r_8iiiiPfiS_iS_i_param_9];
	ld.param.u64 	%rd76, [_Z27dgemm_kernel_prefetch_s2r_8iiiiPfiS_iS_i_param_8];
	cvta.to.global.u64 	%rd66, %rd76;
	mul.wide.s32 	%rd67, %r2, 4;
	add.s64 	%rd68, %rd66, %rd67;
	st.global.f32 	[%rd68], %f290;
	mul.wide.s32 	%rd69, %r148, 4;
	add.s64 	%rd70, %rd68, %rd69;
	st.global.f32 	[%rd70], %f289;
	shl.b32 	%r145, %r148, 1;
	mul.wide.s32 	%rd71, %r145, 4;
	add.s64 	%rd72, %rd68, %rd71;
	st.global.f32 	[%rd72], %f288;
	mul.lo.s32 	%r146, %r148, 3;
	mul.wide.s32 	%rd73, %r146, 4;
	add.s64 	%rd74, %rd68, %rd73;
	st.global.f32 	[%rd74], %f287;
	ret;

}
	// .globl	_Z30dgemm_kernel_prefetch_s2r_4_16iiiiiPfiS_iS_i
.visible .entry _Z30dgemm_kernel_prefetch_s2r_4_16iiiiiPfiS_iS_i(
	.param .u32 _Z30dgemm_kernel_prefetch_s2r_4_16iiiiiPfiS_iS_i_param_0,
	.param .u32 _Z30dgemm_kernel_prefetch_s2r_4_16iiiiiPfiS_iS_i_param_1,
	.param .u32 _Z30dgemm_kernel_prefetch_s2r_4_16iiiiiPfiS_iS_i_param_2,
	.param .u32 _Z30dgemm_kernel_prefetch_s2r_4_16iiiiiPfiS_iS_i_param_3,
	.param .u32 _Z30dgemm_kernel_prefetch_s2r_4_16iiiiiPfiS_iS_i_param_4,
	.param .u64 .ptr .align 1 _Z30dgemm_kernel_prefetch_s2r_4_16iiiiiPfiS_iS_i_param_5,
	.param .u32 _Z30dgemm_kernel_prefetch_s2r_4_16iiiiiPfiS_iS_i_param_6,
	.param .u64 .ptr .align 1 _Z30dgemm_kernel_prefetch_s2r_4_16iiiiiPfiS_iS_i_param_7,
	.param .u32 _Z30dgemm_kernel_prefetch_s2r_4_16iiiiiPfiS_iS_i_param_8,
	.param .u64 .ptr .align 1 _Z30dgemm_kernel_prefetch_s2r_4_16iiiiiPfiS_iS_i_param_9,
	.param .u32 _Z30dgemm_kernel_prefetch_s2r_4_16iiiiiPfiS_iS_i_param_10
)
{
	.reg .pred 	%p<14>;
	.reg .b32 	%r<62>;
	.reg .b32 	%f<114>;
	.reg .b64 	%rd<55>;

	ld.param.u32 	%r26, [_Z30dgemm_kernel_prefetch_s2r_4_16iiiiiPfiS_iS_i_param_2];
	ld.param.u32 	%r27, [_Z30dgemm_kernel_prefetch_s2r_4_16iiiiiPfiS_iS_i_param_3];
	ld.param.u32 	%r28, [_Z30dgemm_kernel_prefetch_s2r_4_16iiiiiPfiS_iS_i_param_4];
	ld.param.u64 	%rd17, [_Z30dgemm_kernel_prefetch_s2r_4_16iiiiiPfiS_iS_i_param_5];
	ld.param.u32 	%r29, [_Z30dgemm_kernel_prefetch_s2r_4_16iiiiiPfiS_iS_i_param_6];
	ld.param.u64 	%rd15, [_Z30dgemm_kernel_prefetch_s2r_4_16iiiiiPfiS_iS_i_param_7];
	ld.param.u32 	%r30, [_Z30dgemm_kernel_prefetch_s2r_4_16iiiiiPfiS_iS_i_param_8];
	ld.param.u64 	%rd16, [_Z30dgemm_kernel_prefetch_s2r_4_16iiiiiPfiS_iS_i_param_9];
	ld.param.u32 	%r31, [_Z30dgemm_kernel_prefetch_s2r_4_16iiiiiPfiS_iS_i_param_10];
	cvta.to.global.u64 	%rd18, %rd17;
	mov.u32 	%r32, %ctaid.x;
	mov.u32 	%r33, %ntid.x;
	mov.u32 	%r1, %tid.x;
	mad.lo.s32 	%r2, %r32, %r33, %r1;
	mul.wide.s32 	%rd19, %r2, 4;
	add.s64 	%rd1, %rd18, %rd19;
	setp.lt.s32 	%p1, %r28, 1;
	@%p1 bra 	$L__BB5_3;
	mov.b32 	%r56, 0;
$L__BB5_2:
	.pragma "nounroll";
	mul.lo.s32 	%r35, %r56, %r29;
	mul.wide.s32 	%rd20, %r35, 4;
	add.s64 	%rd21, %rd1, %rd20;
	ld.global.f32 	%f57, [%rd21];
	mad.lo.s32 	%r36, %r56, %r27, %r1;
	shl.b32 	%r37, %r36, 2;
	mov.u32 	%r38, cache;
	add.s32 	%r39, %r38, %r37;
	st.shared.f32 	[%r39], %f57;
	add.s32 	%r56, %r56, 1;
	setp.ne.s32 	%p2, %r56, %r28;
	@%p2 bra 	$L__BB5_2;
$L__BB5_3:
	mul.lo.s32 	%r5, %r29, %r28;
	setp.lt.s32 	%p3, %r26, 1;
	mov.f32 	%f70, 0f00000000;
	mov.f32 	%f71, %f70;
	mov.f32 	%f72, %f70;
	mov.f32 	%f73, %f70;
	@%p3 bra 	$L__BB5_22;
	mul.lo.s32 	%r41, %r28, %r27;
	shl.b32 	%r42, %r41, 2;
	mov.u32 	%r43, cache;
	add.s32 	%r6, %r43, %r42;
	shl.b32 	%r44, %r1, 4;
	add.s32 	%r7, %r6, %r44;
	shl.b32 	%r8, %r30, 1;
	mul.lo.s32 	%r9, %r30, 3;
	shl.b32 	%r45, %r1, 2;
	add.s32 	%r10, %r43, %r45;
	shl.b32 	%r46, %r27, 2;
	add.s32 	%r11, %r10, %r46;
	add.s32 	%r12, %r11, %r46;
	add.s32 	%r13, %r12, %r46;
	mul.wide.s32 	%rd2, %r29, 8;
	mul.wide.s32 	%rd3, %r29, 12;
	mul.wide.s32 	%rd4, %r29, 4;
	cvta.to.global.u64 	%rd52, %rd15;
	mul.wide.s32 	%rd22, %r5, 4;
	add.s64 	%rd53, %rd1, %rd22;
	mov.f32 	%f73, 0f00000000;
	mov.b32 	%r57, 0;
	mov.f32 	%f72, %f73;
	mov.f32 	%f71, %f73;
	mov.f32 	%f70, %f73;
	bra.uni 	$L__BB5_6;
$L__BB5_5:
	setp.ge.s32 	%p13, %r57, %r26;
	mul.wide.s32 	%rd40, %r27, 4;
	add.s64 	%rd52, %rd52, %rd40;
	@%p13 bra 	$L__BB5_22;
$L__BB5_6:
	.pragma "nounroll";
	mov.u32 	%r61, %r57;
	setp.lt.s32 	%p4, %r27, 1;
	bar.sync 	0;
	mul.wide.u32 	%rd23, %r1, 4;
	add.s64 	%rd24, %rd52, %rd23;
	ld.global.f32 	%f61, [%rd24];
	st.shared.f32 	[%r7], %f61;
	mul.wide.s32 	%rd25, %r30, 4;
	add.s64 	%rd26, %rd24, %rd25;
	ld.global.f32 	%f62, [%rd26];
	st.shared.f32 	[%r7+4], %f62;
	mul.wide.s32 	%rd27, %r8, 4;
	add.s64 	%rd28, %rd24, %rd27;
	ld.global.f32 	%f63, [%rd28];
	st.shared.f32 	[%r7+8], %f63;
	mul.wide.s32 	%rd29, %r9, 4;
	add.s64 	%rd30, %rd24, %rd29;
	ld.global.f32 	%f64, [%rd30];
	st.shared.f32 	[%r7+12], %f64;
	bar.sync 	0;
	add.s32 	%r57, %r61, %r27;
	@%p4 bra 	$L__BB5_5;
	setp.gt.s32 	%p5, %r28, 0;
	@%p5 bra 	$L__BB5_14;
	add.s32 	%r60, %r28, %r61;
$L__BB5_9:
	.pragma "nounroll";
	add.s32 	%r61, %r61, %r28;
	setp.ge.s32 	%p6, %r60, %r26;
	@%p6 bra 	$L__BB5_11;
	ld.global.f32 	%f98, [%rd53];
	add.s64 	%rd31, %rd53, %rd4;
	ld.global.f32 	%f99, [%rd31];
	add.s64 	%rd32, %rd53, %rd2;
	ld.global.f32 	%f100, [%rd32];
	add.s64 	%rd33, %rd53, %rd3;
	ld.global.f32 	%f101, [%rd33];
$L__BB5_11:
	@%p6 bra 	$L__BB5_13;
	st.shared.f32 	[%r10], %f98;
	st.shared.f32 	[%r11], %f99;
	st.shared.f32 	[%r12], %f100;
	st.shared.f32 	[%r13], %f101;
$L__BB5_13:
	add.s32 	%r60, %r60, %r28;
	mul.wide.s32 	%rd34, %r5, 4;
	add.s64 	%rd53, %rd53, %rd34;
	setp.lt.s32 	%p8, %r61, %r57;
	@%p8 bra 	$L__BB5_9;
	bra.uni 	$L__BB5_5;
$L__BB5_14:
	mov.u32 	%r58, %r61;
$L__BB5_15:
	.pragma "nounroll";
	add.s32 	%r18, %r58, %r28;
	setp.ge.s32 	%p9, %r18, %r26;
	@%p9 bra 	$L__BB5_17;
	ld.global.f32 	%f98, [%rd53];
	mul.wide.s32 	%rd35, %r29, 4;
	add.s64 	%rd36, %rd53, %rd35;
	ld.global.f32 	%f99, [%rd36];
	add.s64 	%rd37, %rd36, %rd4;
	ld.global.f32 	%f100, [%rd37];
	add.s64 	%rd38, %rd37, %rd4;
	ld.global.f32 	%f101, [%rd38];
$L__BB5_17:
	sub.s32 	%r21, %r58, %r61;
	mov.b32 	%r59, 0;
	bra.uni 	$L__BB5_20;
$L__BB5_18:
	st.shared.f32 	[%r10], %f98;
	st.shared.f32 	[%r11], %f99;
	st.shared.f32 	[%r12], %f100;
	st.shared.f32 	[%r13], %f101;
$L__BB5_19:
	mul.wide.s32 	%rd39, %r5, 4;
	add.s64 	%rd53, %rd53, %rd39;
	setp.lt.s32 	%p12, %r18, %r57;
	mov.u32 	%r58, %r18;
	@%p12 bra 	$L__BB5_15;
	bra.uni 	$L__BB5_5;
$L__BB5_20:
	.pragma "nounroll";
	mul.lo.s32 	%r48, %r59, %r27;
	shl.b32 	%r49, %r48, 2;
	add.s32 	%r50, %r10, %r49;
	ld.shared.f32 	%f65, [%r50];
	add.s32 	%r51, %r59, %r21;
	shl.b32 	%r52, %r51, 2;
	add.s32 	%r53, %r6, %r52;
	ld.shared.f32 	%f66, [%r53];
	fma.rn.f32 	%f70, %f65, %f66, %f70;
	ld.shared.f32 	%f67, [%r53+4];
	fma.rn.f32 	%f71, %f65, %f67, %f71;
	ld.shared.f32 	%f68, [%r53+8];
	fma.rn.f32 	%f72, %f65, %f68, %f72;
	ld.shared.f32 	%f69, [%r53+12];
	fma.rn.f32 	%f73, %f65, %f69, %f73;
	add.s32 	%r59, %r59, 1;
	setp.eq.s32 	%p10, %r59, %r28;
	@%p10 bra 	$L__BB5_21;
	bra.uni 	$L__BB5_20;
$L__BB5_21:
	setp.lt.s32 	%p11, %r18, %r26;
	@%p11 bra 	$L__BB5_18;
	bra.uni 	$L__BB5_19;
$L__BB5_22:
	cvta.to.global.u64 	%rd41, %rd16;
	mul.wide.s32 	%rd42, %r2, 4;
	add.s64 	%rd43, %rd41, %rd42;
	st.global.f32 	[%rd43], %f70;
	mul.wide.s32 	%rd44, %r31, 4;
	add.s64 	%rd45, %rd43, %rd44;
	st.global.f32 	[%rd45], %f71;
	shl.b32 	%r54, %r31, 1;
	mul.wide.s32 	%rd46, %r54, 4;
	add.s64 	%rd47, %rd43, %rd46;
	st.global.f32 	[%rd47], %f72;
	mul.lo.s32 	%r55, %r31, 3;
	mul.wide.s32 	%rd48, %r55, 4;
	add.s64 	%rd49, %rd43, %rd48;
	st.global.f32 	[%rd49], %f73;
	ret;

}
	// .globl	_Z15dgemm_kernel4_2iiiiiPfiS_iS_i
.visible .entry _Z15dgemm_kernel4_2iiiiiPfiS_iS_i(
	.param .u32 _Z15dgemm_kernel4_2iiiiiPfiS_iS_i_param_0,
	.param .u32 _Z15dgemm_kernel4_2iiiiiPfiS_iS_i_param_1,
	.param .u32 _Z15dgemm_kernel4_2iiiiiPfiS_iS_i_param_2,
	.param .u32 _Z15dgemm_kernel4_2iiiiiPfiS_iS_i_param_3,
	.param .u32 _Z15dgemm_kernel4_2iiiiiPfiS_iS_i_param_4,
	.param .u64 .ptr .align 1 _Z15dgemm_kernel4_2iiiiiPfiS_iS_i_param_5,
	.param .u32 _Z15dgemm_kernel4_2iiiiiPfiS_iS_i_param_6,
	.param .u64 .ptr .align 1 _Z15dgemm_kernel4_2iiiiiPfiS_iS_i_param_7,
	.param .u32 _Z15dgemm_kernel4_2iiiiiPfiS_iS_i_param_8,
	.param .u64 .ptr .align 1 _Z15dgemm_kernel4_2iiiiiPfiS_iS_i_param_9,
	.param .u32 _Z15dgemm_kernel4_2iiiiiPfiS_iS_i_param_10
)
{
	.reg .pred 	%p<6>;
	.reg .b32 	%r<52>;
	.reg .b32 	%f<168>;
	.reg .b64 	%rd<73>;

	ld.param.u32 	%r11, [_Z15dgemm_kernel4_2iiiiiPfiS_iS_i_param_2];
	ld.param.u32 	%r13, [_Z15dgemm_kernel4_2iiiiiPfiS_iS_i_param_4];
	ld.param.u64 	%rd12, [_Z15dgemm_kernel4_2iiiiiPfiS_iS_i_param_5];
	ld.param.u32 	%r14, [_Z15dgemm_kernel4_2iiiiiPfiS_iS_i_param_6];
	ld.param.u64 	%rd13, [_Z15dgemm_kernel4_2iiiiiPfiS_iS_i_param_7];
	ld.param.u32 	%r15, [_Z15dgemm_kernel4_2iiiiiPfiS_iS_i_param_8];
	cvta.to.global.u64 	%rd68, %rd13;
	cvta.to.global.u64 	%rd14, %rd12;
	mov.u32 	%r17, %ctaid.x;
	mov.u32 	%r18, %ntid.x;
	mov.u32 	%r1, %tid.x;
	mad.lo.s32 	%r19, %r17, %r18, %r1;
	mul.wide.s32 	%rd15, %r19, 4;
	add.s64 	%rd16, %rd14, %rd15;
	ld.global.f32 	%f156, [%rd16];
	mul.wide.s32 	%rd17, %r14, 4;
	add.s64 	%rd18, %rd16, %rd17;
	ld.global.f32 	%f157, [%rd18];
	add.s64 	%rd19, %rd18, %rd17;
	ld.global.f32 	%f158, [%rd19];
	add.s64 	%rd20, %rd19, %rd17;
	ld.global.f32 	%f159, [%rd20];
	add.s64 	%rd71, %rd20, %rd17;
	bar.sync 	0;
	mul.wide.u32 	%rd21, %r1, 4;
	add.s64 	%rd22, %rd68, %rd21;
	ld.global.f32 	%f74, [%rd22];
	shl.b32 	%r20, %r1, 5;
	mov.u32 	%r21, cacheB;
	add.s32 	%r22, %r21, %r20;
	mul.wide.s32 	%rd23, %r15, 4;
	add.s64 	%rd24, %rd22, %rd23;
	ld.global.f32 	%f75, [%rd24];
	shl.b32 	%r23, %r15, 1;
	mul.wide.s32 	%rd3, %r23, 4;
	add.s64 	%rd25, %rd22, %rd3;
	ld.global.f32 	%f76, [%rd25];
	mul.lo.s32 	%r24, %r15, 3;
	mul.wide.s32 	%rd26, %r24, 4;
	add.s64 	%rd27, %rd22, %rd26;
	ld.global.f32 	%f77, [%rd27];
	st.shared.v4.f32 	[%r22], {%f74, %f75, %f76, %f77};
	shl.b32 	%r25, %r15, 2;
	mul.wide.s32 	%rd28, %r25, 4;
	add.s64 	%rd29, %rd22, %rd28;
	ld.global.f32 	%f78, [%rd29];
	mul.lo.s32 	%r26, %r15, 5;
	mul.wide.s32 	%rd30, %r26, 4;
	add.s64 	%rd31, %rd22, %rd30;
	ld.global.f32 	%f79, [%rd31];
	mul.lo.s32 	%r27, %r15, 6;
	mul.wide.s32 	%rd32, %r27, 4;
	add.s64 	%rd33, %rd22, %rd32;
	ld.global.f32 	%f80, [%rd33];
	mul.lo.s32 	%r28, %r15, 7;
	mul.wide.s32 	%rd34, %r28, 4;
	add.s64 	%rd35, %rd22, %rd34;
	ld.global.f32 	%f81, [%rd35];
	st.shared.v4.f32 	[%r22+16], {%f78, %f79, %f80, %f81};
	bar.sync 	0;
	setp.lt.s32 	%p1, %r11, 1;
	mov.f32 	%f148, 0f00000000;
	mov.f32 	%f149, %f148;
	mov.f32 	%f150, %f148;
	mov.f32 	%f151, %f148;
	mov.f32 	%f152, %f148;
	mov.f32 	%f153, %f148;
	mov.f32 	%f154, %f148;
	mov.f32 	%f155, %f148;
	@%p1 bra 	$L__BB6_8;
	mov.f32 	%f155, 0f00000000;
	mov.b32 	%r51, 0;
	mov.f32 	%f154, %f155;
	mov.f32 	%f153, %f155;
	mov.f32 	%f152, %f155;
	mov.f32 	%f151, %f155;
	mov.f32 	%f150, %f155;
	mov.f32 	%f149, %f155;
	mov.f32 	%f148, %f155;
$L__BB6_2:
	.pragma "nounroll";
	ld.param.u32 	%r46, [_Z15dgemm_kernel4_2iiiiiPfiS_iS_i_param_8];
	ld.param.u32 	%r45, [_Z15dgemm_kernel4_2iiiiiPfiS_iS_i_param_3];
	setp.lt.s32 	%p2, %r45, 1;
	mul.wide.s32 	%rd36, %r45, 4;
	add.s64 	%rd68, %rd68, %rd36;
	mul.wide.u32 	%rd37, %r1, 4;
	add.s64 	%rd38, %rd68, %rd37;
	ld.global.f32 	%f17, [%rd38];
	mul.wide.s32 	%rd39, %r46, 4;
	add.s64 	%rd40, %rd38, %rd39;
	ld.global.f32 	%f18, [%rd40];
	add.s64 	%rd41, %rd38, %rd3;
	ld.global.f32 	%f19, [%rd41];
	mul.lo.s32 	%r30, %r46, 3;
	mul.wide.s32 	%rd42, %r30, 4;
	add.s64 	%rd43, %rd38, %rd42;
	ld.global.f32 	%f20, [%rd43];
	shl.b32 	%r31, %r46, 2;
	mul.wide.s32 	%rd44, %r31, 4;
	add.s64 	%rd45, %rd38, %rd44;
	ld.global.f32 	%f21, [%rd45];
	mul.lo.s32 	%r32, %r46, 5;
	mul.wide.s32 	%rd46, %r32, 4;
	add.s64 	%rd47, %rd38, %rd46;
	ld.global.f32 	%f22, [%rd47];
	mul.lo.s32 	%r33, %r46, 6;
	mul.wide.s32 	%rd48, %r33, 4;
	add.s64 	%rd49, %rd38, %rd48;
	ld.global.f32 	%f23, [%rd49];
	mul.lo.s32 	%r34, %r46, 7;
	mul.wide.s32 	%rd50, %r34, 4;
	add.s64 	%rd51, %rd38, %rd50;
	ld.global.f32 	%f24, [%rd51];
	add.s32 	%r3, %r51, %r45;
	@%p2 bra 	$L__BB6_7;
	add.s32 	%r49, %r13, %r51;
	mov.u32 	%r36, cacheB;
	add.s32 	%r50, %r36, 16;
	mov.f32 	%f132, %f159;
	mov.f32 	%f133, %f158;
	mov.f32 	%f134, %f157;
	mov.f32 	%f135, %f156;
$L__BB6_4:
	.pragma "nounroll";
	add.s32 	%r51, %r51, %r13;
	setp.ge.s32 	%p3, %r49, %r11;
	@%p3 bra 	$L__BB6_6;
	ld.global.f32 	%f156, [%rd71];
	mul.wide.s32 	%rd52, %r14, 4;
	add.s64 	%rd53, %rd71, %rd52;
	ld.global.f32 	%f157, [%rd53];
	add.s64 	%rd54, %rd53, %rd52;
	ld.global.f32 	%f158, [%rd54];
	add.s64 	%rd55, %rd54, %rd52;
	ld.global.f32 	%f159, [%rd55];
	add.s64 	%rd71, %rd55, %rd52;
$L__BB6_6:
	ld.shared.v4.f32 	{%f83, %f84, %f85, %f86}, [%r50+-16];
	fma.rn.f32 	%f87, %f135, %f83, %f155;
	fma.rn.f32 	%f88, %f135, %f84, %f154;
	fma.rn.f32 	%f89, %f135, %f85, %f153;
	fma.rn.f32 	%f90, %f135, %f86, %f152;
	ld.shared.v4.f32 	{%f91, %f92, %f93, %f94}, [%r50];
	fma.rn.f32 	%f95, %f135, %f91, %f151;
	fma.rn.f32 	%f96, %f135, %f92, %f150;
	fma.rn.f32 	%f97, %f135, %f93, %f149;
	fma.rn.f32 	%f98, %f135, %f94, %f148;
	fma.rn.f32 	%f99, %f134, %f84, %f87;
	fma.rn.f32 	%f100, %f134, %f85, %f88;
	fma.rn.f32 	%f101, %f134, %f86, %f89;
	mul.f32 	%f102, %f134, %f91;
	add.f32 	%f103, %f90, %f102;
	add.f32 	%f104, %f95, %f102;
	add.f32 	%f105, %f96, %f102;
	add.f32 	%f106, %f97, %f102;
	add.f32 	%f107, %f98, %f102;
	fma.rn.f32 	%f108, %f133, %f85, %f99;
	fma.rn.f32 	%f109, %f133, %f86, %f100;
	fma.rn.f32 	%f110, %f133, %f91, %f101;
	fma.rn.f32 	%f111, %f133, %f92, %f103;
	fma.rn.f32 	%f112, %f133, %f93, %f104;
	fma.rn.f32 	%f113, %f133, %f94, %f105;
	.pragma "used_bytes_mask 4095";
	ld.shared.v4.f32 	{%f114, %f115, %f116, %f117}, [%r50+16];
	fma.rn.f32 	%f118, %f133, %f114, %f106;
	fma.rn.f32 	%f119, %f133, %f115, %f107;
	fma.rn.f32 	%f155, %f132, %f86, %f108;
	fma.rn.f32 	%f154, %f132, %f91, %f109;
	fma.rn.f32 	%f153, %f132, %f92, %f110;
	fma.rn.f32 	%f152, %f132, %f93, %f111;
	fma.rn.f32 	%f151, %f132, %f94, %f112;
	fma.rn.f32 	%f150, %f132, %f114, %f113;
	fma.rn.f32 	%f149, %f132, %f115, %f118;
	fma.rn.f32 	%f148, %f132, %f116, %f119;
	shl.b32 	%r37, %r13, 5;
	add.s32 	%r50, %r50, %r37;
	add.s32 	%r49, %r49, %r13;
	setp.lt.s32 	%p4, %r51, %r3;
	mov.f32 	%f132, %f159;
	mov.f32 	%f133, %f158;
	mov.f32 	%f134, %f157;
	mov.f32 	%f135, %f156;
	@%p4 bra 	$L__BB6_4;
$L__BB6_7:
	bar.sync 	0;
	shl.b32 	%r38, %r1, 5;
	mov.u32 	%r39, cacheB;
	add.s32 	%r40, %r39, %r38;
	st.shared.v4.f32 	[%r40], {%f17, %f18, %f19, %f20};
	st.shared.v4.f32 	[%r40+16], {%f21, %f22, %f23, %f24};
	bar.sync 	0;
	setp.lt.s32 	%p5, %r3, %r11;
	mov.u32 	%r51, %r3;
	@%p5 bra 	$L__BB6_2;
$L__BB6_8:
	ld.param.u32 	%r47, [_Z15dgemm_kernel4_2iiiiiPfiS_iS_i_param_10];
	ld.param.u64 	%rd67, [_Z15dgemm_kernel4_2iiiiiPfiS_iS_i_param_9];
	cvta.to.global.u64 	%rd56, %rd67;
	mov.u32 	%r41, %ctaid.x;
	mov.u32 	%r42, %ntid.x;
	mov.u32 	%r43, %tid.x;
	mad.lo.s32 	%r44, %r41, %r42, %r43;
	mul.wide.s32 	%rd57, %r44, 4;
	add.s64 	%rd58, %rd56, %rd57;
	st.global.f32 	[%rd58], %f155;
	mul.wide.s32 	%rd59, %r47, 4;
	add.s64 	%rd60, %rd58, %rd59;
	st.global.f32 	[%rd60], %f154;
	add.s64 	%rd61, %rd60, %rd59;
	st.global.f32 	[%rd61], %f153;
	add.s64 	%rd62, %rd61, %rd59;
	st.global.f32 	[%rd62], %f152;
	add.s64 	%rd63, %rd62, %rd59;
	st.global.f32 	[%rd63], %f151;
	add.s64 	%rd64, %rd63, %rd59;
	st.global.f32 	[%rd64], %f150;
	add.s64 	%rd65, %rd64, %rd59;
	st.global.f32 	[%rd65], %f149;
	add.s64 	%rd66, %rd65, %rd59;
	st.global.f32 	[%rd66], %f148;
	ret;

}
	// .globl	_Z15dgemm_kernel4_3iiiiiPfiS_iS_i
.visible .entry _Z15dgemm_kernel4_3iiiiiPfiS_iS_i(
	.param .u32 _Z15dgemm_kernel4_3iiiiiPfiS_iS_i_param_0,
	.param .u32 _Z15dgemm_kernel4_3iiiiiPfiS_iS_i_param_1,
	.param .u32 _Z15dgemm_kernel4_3iiiiiPfiS_iS_i_param_2,
	.param .u32 _Z15dgemm_kernel4_3iiiiiPfiS_iS_i_param_3,
	.param .u32 _Z15dgemm_kernel4_3iiiiiPfiS_iS_i_param_4,
	.param .u64 .ptr .align 1 _Z15dgemm_kernel4_3iiiiiPfiS_iS_i_param_5,
	.param .u32 _Z15dgemm_kernel4_3iiiiiPfiS_iS_i_param_6,
	.param .u64 .ptr .align 1 _Z15dgemm_kernel4_3iiiiiPfiS_iS_i_param_7,
	.param .u32 _Z15dgemm_kernel4_3iiiiiPfiS_iS_i_param_8,
	.param .u64 .ptr .align 1 _Z15dgemm_kernel4_3iiiiiPfiS_iS_i_param_9,
	.param .u32 _Z15dgemm_kernel4_3iiiiiPfiS_iS_i_param_10
)
{


	ret;

}


// ===== COMPILED SASS (sm_100) =====

	.target	sm_100

	.elftype	@"ET_EXEC"


//--------------------- .note.nv.tkinfo           --------------------------
	.section	.note.nv.tkinfo,"",@"SHT_NOTE"
	.sectionflags	@"SHF_NOTE_NV_TKINFO"
	.tkinfo
        /*0018*/ 	.word	0x00000002
        /*0030*/ 	.string	""
        /*0030*/ 	.string	"ptxas"
        /*0030*/ 	.string	"Cuda compilation tools, release 13.0, V13.0.88"
        /*0030*/ 	.string	"Build cuda_13.0.r13.0/compiler.36424714_0"
        /*0030*/ 	.string	"-arch sm_100 -m 64 "



//--------------------- .note.nv.cuinfo           --------------------------
	.section	.note.nv.cuinfo,"",@"SHT_NOTE"
	.sectionflags	@"SHF_NOTE_NV_CUINFO"
        /*0018*/ 	.short	0x0002
        /*001a*/ 	.short	0x0064
        /*001c*/ 	.short	0x0082
	.zero		2


//--------------------- .nv.info                  --------------------------
	.section	.nv.info,"",@"SHT_CUDA_INFO"
	.align	4


	//----- nvinfo : EIATTR_REGCOUNT
	.align		4
        /*0000*/ 	.byte	0x04, 0x2f
        /*0002*/ 	.short	(.L_1 - .L_0)
	.align		4
.L_0:
        /*0004*/ 	.word	index@(_Z18dgemm_kernel_naiveiiiPfiS_iS_i)
        /*0008*/ 	.word	0x00000017


	//----- nvinfo : EIATTR_FRAME_SIZE
	.align		4
.L_1:
        /*000c*/ 	.byte	0x04, 0x11
        /*000e*/ 	.short	(.L_3 - .L_2)
	.align		4
.L_2:
        /*0010*/ 	.word	index@(_Z18dgemm_kernel_naiveiiiPfiS_iS_i)
        /*0014*/ 	.word	0x00000000


	//----- nvinfo : EIATTR_REGCOUNT
	.align		4
.L_3:
        /*0018*/ 	.byte	0x04, 0x2f
        /*001a*/ 	.short	(.L_5 - .L_4)
	.align		4
.L_4:
        /*001c*/ 	.word	index@(_Z23dgemm_kernel_reduce_gldiiiPfiS_iS_i)
        /*0020*/ 	.word	0x00000020


	//----- nvinfo : EIATTR_FRAME_SIZE
	.align		4
.L_5:
        /*0024*/ 	.byte	0x04, 0x11
        /*0026*/ 	.short	(.L_7 - .L_6)
	.align		4
.L_6:
        /*0028*/ 	.word	index@(_Z23dgemm_kernel_reduce_gldiiiPfiS_iS_i)
        /*002c*/ 	.word	0x00000000


	//----- nvinfo : EIATTR_REGCOUNT
	.align		4
.L_7:
        /*0030*/ 	.byte	0x04, 0x2f
        /*0032*/ 	.short	(.L_9 - .L_8)
	.align		4
.L_8:
        /*0034*/ 	.word	index@(_Z19dgemm_kernel_sharediiiiPfiS_iS_i)
        /*0038*/ 	.word	0x00000020


	//----- nvinfo : EIATTR_FRAME_SIZE
	.align		4
.L_9:
        /*003c*/ 	.byte	0x04, 0x11
        /*003e*/ 	.short	(.L_11 - .L_10)
	.align		4
.L_10:
        /*0040*/ 	.word	index@(_Z19dgemm_kernel_sharediiiiPfiS_iS_i)
        /*0044*/ 	.word	0x00000000


	//----- nvinfo : EIATTR_REGCOUNT
	.align		4
.L_11:
        /*0048*/ 	.byte	0x04, 0x2f
        /*004a*/ 	.short	(.L_13 - .L_12)
	.align		4
.L_12:
        /*004c*/ 	.word	index@(_Z28dgemm_kernel_prefetch_s2r_16iiiiPfiS_iS_i)
        /*0050*/ 	.word	0x00000038


	//----- nvinfo : EIATTR_FRAME_SIZE
	.align		4
.L_13:
        /*0054*/ 	.byte	0x04, 0x11
        /*0056*/ 	.short	(.L_15 - .L_14)
	.align		4
.L_14:
        /*0058*/ 	.word	index@(_Z28dgemm_kernel_prefetch_s2r_16iiiiPfiS_iS_i)
        /*005c*/ 	.word	0x00000000


	//----- nvinfo : EIATTR_REGCOUNT
	.align		4
.L_15:
        /*0060*/ 	.byte	0x04, 0x2f
        /*0062*/ 	.short	(.L_17 - .L_16)
	.align		4
.L_16:
        /*0064*/ 	.word	index@(_Z27dgemm_kernel_prefetch_s2r_8iiiiPfiS_iS_i)
        /*0068*/ 	.word	0x00000028


	//----- nvinfo : EIATTR_FRAME_SIZE
	.align		4
.L_17:
        /*006c*/ 	.byte	0x04, 0x11
        /*006e*/ 	.short	(.L_19 - .L_18)
	.align		4
.L_18:
        /*0070*/ 	.word	index@(_Z27dgemm_kernel_prefetch_s2r_8iiiiPfiS_iS_i)
        /*0074*/ 	.word	0x00000000


	//----- nvinfo : EIATTR_REGCOUNT
	.align		4
.L_19:
        /*0078*/ 	.byte	0x04, 0x2f
        /*007a*/ 	.short	(.L_21 - .L_20)
	.align		4
.L_20:
        /*007c*/ 	.word	index@(_Z30dgemm_kernel_prefetch_s2r_4_16iiiiiPfiS_iS_i)
        /*0080*/ 	.word	0x0000001e


	//----- nvinfo : EIATTR_FRAME_SIZE
	.align		4
.L_21:
        /*0084*/ 	.byte	0x04, 0x11
        /*0086*/ 	.short	(.L_23 - .L_22)
	.align		4
.L_22:
        /*0088*/ 	.word	index@(_Z30dgemm_kernel_prefetch_s2r_4_16iiiiiPfiS_iS_i)
        /*008c*/ 	.word	0x00000000


	//----- nvinfo : EIATTR_REGCOUNT
	.align		4
.L_23:
        /*0090*/ 	.byte	0x04, 0x2f
        /*0092*/ 	.short	(.L_25 - .L_24)
	.align		4
.L_24:
        /*0094*/ 	.word	index@(_Z15dgemm_kernel4_2iiiiiPfiS_iS_i)
        /*0098*/ 	.word	0x00000028


	//----- nvinfo : EIATTR_FRAME_SIZE
	.align		4
.L_25:
        /*009c*/ 	.byte	0x04, 0x11
        /*009e*/ 	.short	(.L_27 - .L_26)
	.align		4
.L_26:
        /*00a0*/ 	.word	index@(_Z15dgemm_kernel4_2iiiiiPfiS_iS_i)
        /*00a4*/ 	.word	0x00000000


	//----- nvinfo : EIATTR_REGCOUNT
	.align		4
.L_27:
        /*00a8*/ 	.byte	0x04, 0x2f
        /*00aa*/ 	.short	(.L_29 - .L_28)
	.align		4
.L_28:
        /*00ac*/ 	.word	index@(_Z15dgemm_kernel4_3iiiiiPfiS_iS_i)
        /*00b0*/ 	.word	0x00000004


	//----- nvinfo : EIATTR_FRAME_SIZE
	.align		4
.L_29:
        /*00b4*/ 	.byte	0x04, 0x11
        /*00b6*/ 	.short	(.L_31 - .L_30)
	.align		4
.L_30:
        /*00b8*/ 	.word	index@(_Z15dgemm_kernel4_3iiiiiPfiS_iS_i)
        /*00bc*/ 	.word	0x00000000


	//----- nvinfo : EIATTR_MIN_STACK_SIZE
	.align		4
.L_31:
        /*00c0*/ 	.byte	0x04, 0x12
        /*00c2*/ 	.short	(.L_33 - .L_32)
	.align		4
.L_32:
        /*00c4*/ 	.word	index@(_Z15dgemm_kernel4_3iiiiiPfiS_iS_i)
        /*00c8*/ 	.word	0x00000000


	//----- nvinfo : EIATTR_MIN_STACK_SIZE
	.align		4
.L_33:
        /*00cc*/ 	.byte	0x04, 0x12
        /*00ce*/ 	.short	(.L_35 - .L_34)
	.align		4
.L_34:
        /*00d0*/ 	.word	index@(_Z15dgemm_kernel4_2iiiiiPfiS_iS_i)
        /*00d4*/ 	.word	0x00000000


	//----- nvinfo : EIATTR_MIN_STACK_SIZE
	.align		4
.L_35:
        /*00d8*/ 	.byte	0x04, 0x12
        /*00da*/ 	.short	(.L_37 - .L_36)
	.align		4
.L_36:
        /*00dc*/ 	.word	index@(_Z30dgemm_kernel_prefetch_s2r_4_16iiiiiPfiS_iS_i)
        /*00e0*/ 	.word	0x00000000


	//----- nvinfo : EIATTR_MIN_STACK_SIZE
	.align		4
.L_37:
        /*00e4*/ 	.byte	0x04, 0x12
        /*00e6*/ 	.short	(.L_39 - .L_38)
	.align		4
.L_38:
        /*00e8*/ 	.word	index@(_Z27dgemm_kernel_prefetch_s2r_8iiiiPfiS_iS_i)
        /*00ec*/ 	.word	0x00000000


	//----- nvinfo : EIATTR_MIN_STACK_SIZE
	.align		4
.L_39:
        /*00f0*/ 	.byte	0x04, 0x12
        /*00f2*/ 	.short	(.L_41 - .L_40)
	.align		4
.L_40:
        /*00f4*/ 	.word	index@(_Z28dgemm_kernel_prefetch_s2r_16iiiiPfiS_iS_i)
        /*00f8*/ 	.word	0x00000000


	//----- nvinfo : EIATTR_MIN_STACK_SIZE
	.align		4
.L_41:
        /*00fc*/ 	.byte	0x04, 0x12
        /*00fe*/ 	.short	(.L_43 - .L_42)
	.align		4
.L_42:
        /*0100*/ 	.word	index@(_Z19dgemm_kernel_sharediiiiPfiS_iS_i)
        /*0104*/ 	.word	0x00000000


	//----- nvinfo : EIATTR_MIN_STACK_SIZE
	.align		4
.L_43:
        /*0108*/ 	.byte	0x04, 0x12
        /*010a*/ 	.short	(.L_45 - .L_44)
	.align		4
.L_44:
        /*010c*/ 	.word	index@(_Z23dgemm_kernel_reduce_gldiiiPfiS_iS_i)
        /*0110*/ 	.word	0x00000000


	//----- nvinfo : EIATTR_MIN_STACK_SIZE
	.align		4
.L_45:
        /*0114*/ 	.byte	0x04, 0x12
        /*0116*/ 	.short	(.L_47 - .L_46)
	.align		4
.L_46:
        /*0118*/ 	.word	index@(_Z18dgemm_kernel_naiveiiiPfiS_iS_i)
        /*011c*/ 	.word	0x00000000
.L_47:


//--------------------- .nv.compat                --------------------------
	.section	.nv.compat,"",@"SHT_CUDA_COMPAT_INFO"
	.align	4
        /*0000*/ 	.byte	0x02, 0x09, 0x00, 0x00, 0x02, 0x02, 0x01, 0x00, 0x02, 0x05, 0x05, 0x00, 0x03, 0x07, 0x01, 0x01
        /*0010*/ 	.byte	0x02, 0x03, 0x00, 0x00, 0x02, 0x06, 0x01, 0x00, 0x04, 0x0b, 0x08, 0x00, 0x09, 0x00, 0x00, 0x00
        /*0020*/ 	.byte	0x00, 0x00, 0x00, 0x00


//--------------------- .nv.info._Z15dgemm_kernel4_3iiiiiPfiS_iS_i --------------------------
	.section	.nv.info._Z15dgemm_kernel4_3iiiiiPfiS_iS_i,"",@"SHT_CUDA_INFO"
	.sectionflags	@""
	.align	4


	//----- nvinfo : EIATTR_CUDA_API_VERSION
	.align		4
        /*0000*/ 	.byte	0x04, 0x37
        /*0002*/ 	.short	(.L_49 - .L_48)
.L_48:
        /*0004*/ 	.word	0x00000082


	//----- nvinfo : EIATTR_KPARAM_INFO
	.align		4
.L_49:
        /*0008*/ 	.byte	0x04, 0x17
        /*000a*/ 	.short	(.L_51 - .L_50)
.L_50:
        /*000c*/ 	.word	0x00000000
        /*0010*/ 	.short	0x000a
        /*0012*/ 	.short	0x0040
        /*0014*/ 	.byte	0x00, 0xf0, 0x11, 0x00


	//----- nvinfo : EIATTR_KPARAM_INFO
	.align		4
.L_51:
        /*0018*/ 	.byte	0x04, 0x17
        /*001a*/ 	.short	(.L_53 - .L_52)
.L_52:
        /*001c*/ 	.word	0x00000000
        /*0020*/ 	.short	0x0009
        /*0022*/ 	.short	0x0038
        /*0024*/ 	.byte	0x00, 0xf5, 0x21, 0x00


	//----- nvinfo : EIATTR_KPARAM_INFO
	.align		4
.L_53:
        /*0028*/ 	.byte	0x04, 0x17
        /*002a*/ 	.short	(.L_55 - .L_54)
.L_54:
        /*002c*/ 	.word	0x00000000
        /*0030*/ 	.short	0x0008
        /*0032*/ 	.short	0x0030
        /*0034*/ 	.byte	0x00, 0xf0, 0x11, 0x00


	//----- nvinfo : EIATTR_KPARAM_INFO
	.align		4
.L_55:
        /*0038*/ 	.byte	0x04, 0x17
        /*003a*/ 	.short	(.L_57 - .L_56)
.L_56:
        /*003c*/ 	.word	0x00000000
        /*0040*/ 	.short	0x0007
        /*0042*/ 	.short	0x0028
        /*0044*/ 	.byte	0x00, 0xf5, 0x21, 0x00


	//----- nvinfo : EIATTR_KPARAM_INFO
	.align		4
.L_57:
        /*0048*/ 	.byte	0x04, 0x17
        /*004a*/ 	.short	(.L_59 - .L_58)
.L_58:
        /*004c*/ 	.word	0x00000000
        /*0050*/ 	.short	0x0006
        /*0052*/ 	.short	0x0020
        /*0054*/ 	.byte	0x00, 0xf0, 0x11, 0x00


	//----- nvinfo : EIATTR_KPARAM_INFO
	.align		4
.L_59:
        /*0058*/ 	.byte	0x04, 0x17
        /*005a*/ 	.short	(.L_61 - .L_60)
.L_60:
        /*005c*/ 	.word	0x00000000
        /*0060*/ 	.short	0x0005
        /*0062*/ 	.short	0x0018
        /*0064*/ 	.byte	0x00, 0xf5, 0x21, 0x00


	//----- nvinfo : EIATTR_KPARAM_INFO
	.align		4
.L_61:
        /*0068*/ 	.byte	0x04, 0x17
        /*006a*/ 	.short	(.L_63 - .L_62)
.L_62:
        /*006c*/ 	.word	0x00000000
        /*0070*/ 	.short	0x0004
        /*0072*/ 	.short	0x0010
        /*0074*/ 	.byte	0x00, 0xf0, 0x11, 0x00


	//----- nvinfo : EIATTR_KPARAM_INFO
	.align		4
.L_63:
        /*0078*/ 	.byte	0x04, 0x17
        /*007a*/ 	.short	(.L_65 - .L_64)
.L_64:
        /*007c*/ 	.word	0x00000000
        /*0080*/ 	.short	0x0003
        /*0082*/ 	.short	0x000c
        /*0084*/ 	.byte	0x00, 0xf0, 0x11, 0x00


	//----- nvinfo : EIATTR_KPARAM_INFO
	.align		4
.L_65:
        /*0088*/ 	.byte	0x04, 0x17
        /*008a*/ 	.short	(.L_67 - .L_66)
.L_66:
        /*008c*/ 	.word	0x00000000
        /*0090*/ 	.short	0x0002
        /*0092*/ 	.short	0x0008
        /*0094*/ 	.byte	0x00, 0xf0, 0x11, 0x00


	//----- nvinfo : EIATTR_KPARAM_INFO
	.align		4
.L_67:
        /*0098*/ 	.byte	0x04, 0x17
        /*009a*/ 	.short	(.L_69 - .L_68)
.L_68:
        /*009c*/ 	.word	0x00000000
        /*00a0*/ 	.short	0x0001
        /*00a2*/ 	.short	0x0004
        /*00a4*/ 	.byte	0x00, 0xf0, 0x11, 0x00


	//----- nvinfo : EIATTR_KPARAM_INFO
	.align		4
.L_69:
        /*00a8*/ 	.byte	0x04, 0x17
        /*00aa*/ 	.short	(.L_71 - .L_70)
.L_70:
        /*00ac*/ 	.word	0x00000000
        /*00b0*/ 	.short	0x0000
        /*00b2*/ 	.short	0x0000
        /*00b4*/ 	.byte	0x00, 0xf0, 0x11, 0x00


	//----- nvinfo : EIATTR_SPARSE_MMA_MASK
	.align		4
.L_71:
        /*00b8*/ 	.byte	0x03, 0x50
        /*00ba*/ 	.short	0x0000


	//----- nvinfo : EIATTR_MAXREG_COUNT
	.align		4
        /*00bc*/ 	.byte	0x03, 0x1b
        /*00be*/ 	.short	0x00ff


	//----- nvinfo : EIATTR_MERCURY_ISA_VERSION
	.align		4
        /*00c0*/ 	.byte	0x03, 0x5f
        /*00c2*/ 	.short	0x0101


	//----- nvinfo : EIATTR_VRC_CTA_INIT_COUNT
	.align		4
        /*00c4*/ 	.byte	0x02, 0x4a
	.zero		1
	.zero		1


	//----- nvinfo : EIATTR_EXIT_INSTR_OFFSETS
	.align		4
        /*00c8*/ 	.byte	0x04, 0x1c
        /*00ca*/ 	.short	(.L_73 - .L_72)


	//   ....[0]....
.L_72:
        /*00cc*/ 	.word	0x00000010


	//----- nvinfo : EIATTR_CBANK_PARAM_SIZE
	.align		4
.L_73:
        /*00d0*/ 	.byte	0x03, 0x19
        /*00d2*/ 	.short	0x0044


	//----- nvinfo : EIATTR_PARAM_CBANK
	.align		4
        /*00d4*/ 	.byte	0x04, 0x0a
        /*00d6*/ 	.short	(.L_75 - .L_74)
	.align		4
.L_74:
        /*00d8*/ 	.word	index@(.nv.constant0._Z15dgemm_kernel4_3iiiiiPfiS_iS_i)
        /*00dc*/ 	.short	0x0380
        /*00de*/ 	.short	0x0044


	//----- nvinfo : EIATTR_SW_WAR
	.align		4
.L_75:
        /*00e0*/ 	.byte	0x04, 0x36
        /*00e2*/ 	.short	(.L_77 - .L_76)
.L_76:
        /*00e4*/ 	.word	0x00000008
.L_77:


//--------------------- .nv.info._Z15dgemm_kernel4_2iiiiiPfiS_iS_i --------------------------
	.section	.nv.info._Z15dgemm_kernel4_2iiiiiPfiS_iS_i,"",@"SHT_CUDA_INFO"
	.sectionflags	@""
	.align	4


	//----- nvinfo : EIATTR_CUDA_API_VERSION
	.align		4
        /*0000*/ 	.byte	0x04, 0x37
        /*0002*/ 	.short	(.L_79 - .L_78)
.L_78:
        /*0004*/ 	.word	0x00000082


	//----- nvinfo : EIATTR_KPARAM_INFO
	.align		4
.L_79:
        /*0008*/ 	.byte	0x04, 0x17
        /*000a*/ 	.short	(.L_81 - .L_80)
.L_80:
        /*000c*/ 	.word	0x00000000
        /*0010*/ 	.short	0x000a
        /*0012*/ 	.short	0x0040
        /*0014*/ 	.byte	0x00, 0xf0, 0x11, 0x00


	//----- nvinfo : EIATTR_KPARAM_INFO
	.align		4
.L_81:
        /*0018*/ 	.byte	0x04, 0x17
        /*001a*/ 	.short	(.L_83 - .L_82)
.L_82:
        /*001c*/ 	.word	0x00000000
        /*0020*/ 	.short	0x0009
        /*0022*/ 	.short	0x0038
        /*0024*/ 	.byte	0x00, 0xf5, 0x21, 0x00


	//----- nvinfo : EIATTR_KPARAM_INFO
	.align		4
.L_83:
        /*0028*/ 	.byte	0x04, 0x17
        /*002a*/ 	.short	(.L_85 - .L_84)
.L_84:
        /*002c*/ 	.word	0x00000000
        /*0030*/ 	.short	0x0008
        /*0032*/ 	.short	0x0030
        /*0034*/ 	.byte	0x00, 0xf0, 0x11, 0x00


	//----- nvinfo : EIATTR_KPARAM_INFO
	.align		4
.L_85:
        /*0038*/ 	.byte	0x04, 0x17
        /*003a*/ 	.short	(.L_87 - .L_86)
.L_86:
        /*003c*/ 	.word	0x00000000
        /*0040*/ 	.short	0x0007
        /*0042*/ 	.short	0x0028
        /*0044*/ 	.byte	0x00, 0xf5, 0x21, 0x00


	//----- nvinfo : EIATTR_KPARAM_INFO
	.align		4
.L_87:
        /*0048*/ 	.byte	0x04, 0x17
        /*004a*/ 	.short	(.L_89 - .L_88)
.L_88:
        /*004c*/ 	.word	0x00000000
        /*0050*/ 	.short	0x0006
        /*0052*/ 	.short	0x0020
        /*0054*/ 	.byte	0x00, 0xf0, 0x11, 0x00


	//----- nvinfo : EIATTR_KPARAM_INFO
	.align		4
.L_89:
        /*0058*/ 	.byte	0x04, 0x17
        /*005a*/ 	.short	(.L_91 - .L_90)
.L_90:
        /*005c*/ 	.word	0x00000000
        /*0060*/ 	.short	0x0005
        /*0062*/ 	.short	0x0018
        /*0064*/ 	.byte	0x00, 0xf5, 0x21, 0x00


	//----- nvinfo : EIATTR_KPARAM_INFO
	.align		4
.L_91:
        /*0068*/ 	.byte	0x04, 0x17
        /*006a*/ 	.short	(.L_93 - .L_92)
.L_92:
        /*006c*/ 	.word	0x00000000
        /*0070*/ 	.short	0x0004
        /*0072*/ 	.short	0x0010
        /*0074*/ 	.byte	0x00, 0xf0, 0x11, 0x00


	//----- nvinfo : EIATTR_KPARAM_INFO
	.align		4
.L_93:
        /*0078*/ 	.byte	0x04, 0x17
        /*007a*/ 	.short	(.L_95 - .L_94)
.L_94:
        /*007c*/ 	.word	0x00000000
        /*0080*/ 	.short	0x0003
        /*0082*/ 	.short	0x000c
        /*0084*/ 	.byte	0x00, 0xf0, 0x11, 0x00


	//----- nvinfo : EIATTR_KPARAM_INFO
	.align		4
.L_95:
        /*0088*/ 	.byte	0x04, 0x17
        /*008a*/ 	.short	(.L_97 - .L_96)
.L_96:
        /*008c*/ 	.word	0x00000000
        /*0090*/ 	.short	0x0002
        /*0092*/ 	.short	0x0008
        /*0094*/ 	.byte	0x00, 0xf0, 0x11, 0x00


	//----- nvinfo : EIATTR_KPARAM_INFO
	.align		4
.L_97:
        /*0098*/ 	.byte	0x04, 0x17
        /*009a*/ 	.short	(.L_99 - .L_98)
.L_98:
        /*009c*/ 	.word	0x00000000
        /*00a0*/ 	.short	0x0001
        /*00a2*/ 	.short	0x0004
        /*00a4*/ 	.byte	0x00, 0xf0, 0x11, 0x00


	//----- nvinfo : EIATTR_KPARAM_INFO
	.align		4
.L_99:
        /*00a8*/ 	.byte	0x04, 0x17
        /*00aa*/ 	.short	(.L_101 - .L_100)
.L_100:
        /*00ac*/ 	.word	0x00000000
        /*00b0*/ 	.short	0x0000
        /*00b2*/ 	.short	0x0000
        /*00b4*/ 	.byte	0x00, 0xf0, 0x11, 0x00


	//----- nvinfo : EIATTR_SPARSE_MMA_MASK
	.align		4
.L_101:
        /*00b8*/ 	.byte	0x03, 0x50
        /*00ba*/ 	.short	0x0000


	//----- nvinfo : EIATTR_MAXREG_COUNT
	.align		4
        /*00bc*/ 	.byte	0x03, 0x1b
        /*00be*/ 	.short	0x00ff


	//----- nvinfo : EIATTR_NUM_BARRIERS
	.align		4
        /*00c0*/ 	.byte	0x02, 0x4c
        /*00c2*/ 	.byte	0x01
	.zero		1


	//----- nvinfo : EIATTR_MERCURY_ISA_VERSION
	.align		4
        /*00c4*/ 	.byte	0x03, 0x5f
        /*00c6*/ 	.short	0x0101


	//----- nvinfo : EIATTR_UNUSED_LOAD_BYTE_OFFSET
	.align		4
        /*00c8*/ 	.byte	0x04, 0x44
        /*00ca*/ 	.short	(.L_103 - .L_102)


	//   ....[0]....
.L_102:
        /*00cc*/ 	.word	0x00000900
        /*00d0*/ 	.word	0x00000fff


	//----- nvinfo : EIATTR_VRC_CTA_INIT_COUNT
	.align		4
.L_103:
        /*00d4*/ 	.byte	0x02, 0x4a
	.zero		1
	.zero		1


	//----- nvinfo : EIATTR_EXIT_INSTR_OFFSETS
	.align		4
        /*00d8*/ 	.byte	0x04, 0x1c
        /*00da*/ 	.short	(.L_105 - .L_104)


	//   ....[0]....
.L_104:
        /*00dc*/ 	.word	0x00000cf0


	//----- nvinfo : EIATTR_CBANK_PARAM_SIZE
	.align		4
.L_105:
        /*00e0*/ 	.byte	0x03, 0x19
        /*00e2*/ 	.short	0x0044


	//----- nvinfo : EIATTR_PARAM_CBANK
	.align		4
        /*00e4*/ 	.byte	0x04, 0x0a
        /*00e6*/ 	.short	(.L_107 - .L_106)
	.align		4
.L_106:
        /*00e8*/ 	.word	index@(.nv.constant0._Z15dgemm_kernel4_2iiiiiPfiS_iS_i)
        /*00ec*/ 	.short	0x0380
        /*00ee*/ 	.short	0x0044


	//----- nvinfo : EIATTR_SW_WAR
	.align		4
.L_107:
        /*00f0*/ 	.byte	0x04, 0x36
        /*00f2*/ 	.short	(.L_109 - .L_108)
.L_108:
        /*00f4*/ 	.word	0x00000008
.L_109:


//--------------------- .nv.info._Z30dgemm_kernel_prefetch_s2r_4_16iiiiiPfiS_iS_i --------------------------
	.section	.nv.info._Z30dgemm_kernel_prefetch_s2r_4_16iiiiiPfiS_iS_i,"",@"SHT_CUDA_INFO"
	.sectionflags	@""
	.align	4


	//----- nvinfo : EIATTR_CUDA_API_VERSION
	.align		4
        /*0000*/ 	.byte	0x04, 0x37
        /*0002*/ 	.short	(.L_111 - .L_110)
.L_110:
        /*0004*/ 	.word	0x00000082


	//----- nvinfo : EIATTR_KPARAM_INFO
	.align		4
.L_111:
        /*0008*/ 	.byte	0x04, 0x17
        /*000a*/ 	.short	(.L_113 - .L_112)
.L_112:
        /*000c*/ 	.word	0x00000000
        /*0010*/ 	.short	0x000a
        /*0012*/ 	.short	0x0040
        /*0014*/ 	.byte	0x00, 0xf0, 0x11, 0x00


	//----- nvinfo : EIATTR_KPARAM_INFO
	.align		4
.L_113:
        /*0018*/ 	.byte	0x04, 0x17
        /*001a*/ 	.short	(.L_115 - .L_114)
.L_114:
        /*001c*/ 	.word	0x00000000
        /*0020*/ 	.short	0x0009
        /*0022*/ 	.short	0x0038
        /*0024*/ 	.byte	0x00, 0xf5, 0x21, 0x00


	//----- nvinfo : EIATTR_KPARAM_INFO
	.align		4
.L_115:
        /*0028*/ 	.byte	0x04, 0x17
        /*002a*/ 	.short	(.L_117 - .L_116)
.L_116:
        /*002c*/ 	.word	0x00000000
        /*0030*/ 	.short	0x0008
        /*0032*/ 	.short	0x0030
        /*0034*/ 	.byte	0x00, 0xf0, 0x11, 0x00


	//----- nvinfo : EIATTR_KPARAM_INFO
	.align		4
.L_117:
        /*0038*/ 	.byte	0x04, 0x17
        /*003a*/ 	.short	(.L_119 - .L_118)
.L_118:
        /*003c*/ 	.word	0x00000000
        /*0040*/ 	.short	0x0007
        /*0042*/ 	.short	0x0028
        /*0044*/ 	.byte	0x00, 0xf5, 0x21, 0x00


	//----- nvinfo : EIATTR_KPARAM_INFO
	.align		4
.L_119:
        /*0048*/ 	.byte	0x04, 0x17
        /*004a*/ 	.short	(.L_121 - .L_120)
.L_120:
        /*004c*/ 	.word	0x00000000
        /*0050*/ 	.short	0x0006
        /*0052*/ 	.short	0x0020
        /*0054*/ 	.byte	0x00, 0xf0, 0x11, 0x00


	//----- nvinfo : EIATTR_KPARAM_INFO
	.align		4
.L_121:
        /*0058*/ 	.byte	0x04, 0x17
        /*005a*/ 	.short	(.L_123 - .L_122)
.L_122:
        /*005c*/ 	.word	0x00000000
        /*0060*/ 	.short	0x0005
        /*0062*/ 	.short	0x0018
        /*0064*/ 	.byte	0x00, 0xf5, 0x21, 0x00


	//----- nvinfo : EIATTR_KPARAM_INFO
	.align		4
.L_123:
        /*0068*/ 	.byte	0x04, 0x17
        /*006a*/ 	.short	(.L_125 - .L_124)
.L_124:
        /*006c*/ 	.word	0x00000000
        /*0070*/ 	.short	0x0004
        /*0072*/ 	.short	0x0010
        /*0074*/ 	.byte	0x00, 0xf0, 0x11, 0x00


	//----- nvinfo : EIATTR_KPARAM_INFO
	.align		4
.L_125:
        /*0078*/ 	.byte	0x04, 0x17
        /*007a*/ 	.short	(.L_127 - .L_126)
.L_126:
        /*007c*/ 	.word	0x00000000
        /*0080*/ 	.short	0x0003
        /*0082*/ 	.short	0x000c
        /*0084*/ 	.byte	0x00, 0xf0, 0x11, 0x00


	//----- nvinfo : EIATTR_KPARAM_INFO
	.align		4
.L_127:
        /*0088*/ 	.byte	0x04, 0x17
        /*008a*/ 	.short	(.L_129 - .L_128)
.L_128:
        /*008c*/ 	.word	0x00000000
        /*0090*/ 	.short	0x0002
        /*0092*/ 	.short	0x0008
        /*0094*/ 	.byte	0x00, 0xf0, 0x11, 0x00


	//----- nvinfo : EIATTR_KPARAM_INFO
	.align		4
.L_129:
        /*0098*/ 	.byte	0x04, 0x17
        /*009a*/ 	.short	(.L_131 - .L_130)
.L_130:
        /*009c*/ 	.word	0x00000000
        /*00a0*/ 	.short	0x0001
        /*00a2*/ 	.short	0x0004
        /*00a4*/ 	.byte	0x00, 0xf0, 0x11, 0x00


	//----- nvinfo : EIATTR_KPARAM_INFO
	.align		4
.L_131:
        /*00a8*/ 	.byte	0x04, 0x17
        /*00aa*/ 	.short	(.L_133 - .L_132)
.L_132:
        /*00ac*/ 	.word	0x00000000
        /*00b0*/ 	.short	0x0000
        /*00b2*/ 	.short	0x0000
        /*00b4*/ 	.byte	0x00, 0xf0, 0x11, 0x00


	//----- nvinfo : EIATTR_SPARSE_MMA_MASK
	.align		4
.L_133:
        /*00b8*/ 	.byte	0x03, 0x50
        /*00ba*/ 	.short	0x0000


	//----- nvinfo : EIATTR_MAXREG_COUNT
	.align		4
        /*00bc*/ 	.byte	0x03, 0x1b
        /*00be*/ 	.short	0x00ff


	//----- nvinfo : EIATTR_NUM_BARRIERS
	.align		4
        /*00c0*/ 	.byte	0x02, 0x4c
        /*00c2*/ 	.byte	0x01
	.zero		1


	//----- nvinfo : EIATTR_MERCURY_ISA_VERSION
	.align		4
        /*00c4*/ 	.byte	0x03, 0x5f
        /*00c6*/ 	.short	0x0101


	//----- nvinfo : EIATTR_VRC_CTA_INIT_COUNT
	.align		4
        /*00c8*/ 	.byte	0x02, 0x4a
	.zero		1
	.zero		1


	//----- nvinfo : EIATTR_EXIT_INSTR_OFFSETS
	.align		4
        /*00cc*/ 	.byte	0x04, 0x1c
        /*00ce*/ 	.short	(.L_135 - .L_134)


	//   ....[0]....
.L_134:
        /*00d0*/ 	.word	0x00000a40


	//----- nvinfo : EIATTR_CBANK_PARAM_SIZE
	.align		4
.L_135:
        /*00d4*/ 	.byte	0x03, 0x19
        /*00d6*/ 	.short	0x0044


	//----- nvinfo : EIATTR_PARAM_CBANK
	.align		4
        /*00d8*/ 	.byte	0x04, 0x0a
        /*00da*/ 	.short	(.L_137 - .L_136)
	.align		4
.L_136:
        /*00dc*/ 	.word	index@(.nv.constant0._Z30dgemm_kernel_prefetch_s2r_4_16iiiiiPfiS_iS_i)
        /*00e0*/ 	.short	0x0380
        /*00e2*/ 	.short	0x0044


	//----- nvinfo : EIATTR_SW_WAR
	.align		4
.L_137:
        /*00e4*/ 	.byte	0x04, 0x36
        /*00e6*/ 	.short	(.L_139 - .L_138)
.L_138:
        /*00e8*/ 	.word	0x00000008
.L_139:


//--------------------- .nv.info._Z27dgemm_kernel_prefetch_s2r_8iiiiPfiS_iS_i --------------------------
	.section	.nv.info._Z27dgemm_kernel_prefetch_s2r_8iiiiPfiS_iS_i,"",@"SHT_CUDA_INFO"
	.sectionflags	@""
	.align	4


	//----- nvinfo : EIATTR_CUDA_API_VERSION
	.align		4
        /*0000*/ 	.byte	0x04, 0x37
        /*0002*/ 	.short	(.L_141 - .L_140)
.L_140:
        /*0004*/ 	.word	0x00000082


	//----- nvinfo : EIATTR_KPARAM_INFO
	.align		4
.L_141:
        /*0008*/ 	.byte	0x04, 0x17
        /*000a*/ 	.short	(.L_143 - .L_142)
.L_142:
        /*000c*/ 	.word	0x00000000
        /*0010*/ 	.short	0x0009
        /*0012*/ 	.short	0x0038
        /*0014*/ 	.byte	0x00, 0xf0, 0x11, 0x00


	//----- nvinfo : EIATTR_KPARAM_INFO
	.align		4
.L_143:
        /*0018*/ 	.byte	0x04, 0x17
        /*001a*/ 	.short	(.L_145 - .L_144)
.L_144:
        /*001c*/ 	.word	0x00000000
        /*0020*/ 	.short	0x0008
        /*0022*/ 	.short	0x0030
        /*0024*/ 	.byte	0x00, 0xf5, 0x21, 0x00


	//----- nvinfo : EIATTR_KPARAM_INFO
	.align		4
.L_145:
        /*0028*/ 	.byte	0x04, 0x17
        /*002a*/ 	.short	(.L_147 - .L_146)
.L_146:
        /*002c*/ 	.word	0x00000000
        /*0030*/ 	.short	0x0007
        /*0032*/ 	.short	0x0028
        /*0034*/ 	.byte	0x00, 0xf0, 0x11, 0x00


	//----- nvinfo : EIATTR_KPARAM_INFO
	.align		4
.L_147:
        /*0038*/ 	.byte	0x04, 0x17
        /*003a*/ 	.short	(.L_149 - .L_148)
.L_148:
        /*003c*/ 	.word	0x00000000
        /*0040*/ 	.short	0x0006
        /*0042*/ 	.short	0x0020
        /*0044*/ 	.byte	0x00, 0xf5, 0x21, 0x00


	//----- nvinfo : EIATTR_KPARAM_INFO
	.align		4
.L_149:
        /*0048*/ 	.byte	0x04, 0x17
        /*004a*/ 	.short	(.L_151 - .L_150)
.L_150:
        /*004c*/ 	.word	0x00000000
        /*0050*/ 	.short	0x0005
        /*0052*/ 	.short	0x0018
        /*0054*/ 	.byte	0x00, 0xf0, 0x11, 0x00


	//----- nvinfo : EIATTR_KPARAM_INFO
	.align		4
.L_151:
        /*0058*/ 	.byte	0x04, 0x17
        /*005a*/ 	.short	(.L_153 - .L_152)
.L_152:
        /*005c*/ 	.word	0x00000000
        /*0060*/ 	.short	0x0004
        /*0062*/ 	.short	0x0010
        /*0064*/ 	.byte	0x00, 0xf5, 0x21, 0x00


	//----- nvinfo : EIATTR_KPARAM_INFO
	.align		4
.L_153:
        /*0068*/ 	.byte	0x04, 0x17
        /*006a*/ 	.short	(.L_155 - .L_154)
.L_154:
        /*006c*/ 	.word	0x00000000
        /*0070*/ 	.short	0x0003
        /*0072*/ 	.short	0x000c
        /*0074*/ 	.byte	0x00, 0xf0, 0x11, 0x00


	//----- nvinfo : EIATTR_KPARAM_INFO
	.align		4
.L_155:
        /*0078*/ 	.byte	0x04, 0x17
        /*007a*/ 	.short	(.L_157 - .L_156)
.L_156:
        /*007c*/ 	.word	0x00000000
        /*0080*/ 	.short	0x0002
        /*0082*/ 	.short	0x0008
        /*0084*/ 	.byte	0x00, 0xf0, 0x11, 0x00


	//----- nvinfo : EIATTR_KPARAM_INFO
	.align		4
.L_157:
        /*0088*/ 	.byte	0x04, 0x17
        /*008a*/ 	.short	(.L_159 - .L_158)
.L_158:
        /*008c*/ 	.word	0x00000000
        /*0090*/ 	.short	0x0001
        /*0092*/ 	.short	0x0004
        /*0094*/ 	.byte	0x00, 0xf0, 0x11, 0x00


	//----- nvinfo : EIATTR_KPARAM_INFO
	.align		4
.L_159:
        /*0098*/ 	.byte	0x04, 0x17
        /*009a*/ 	.short	(.L_161 - .L_160)
.L_160:
        /*009c*/ 	.word	0x00000000
        /*00a0*/ 	.short	0x0000
        /*00a2*/ 	.short	0x0000
        /*00a4*/ 	.byte	0x00, 0xf0, 0x11, 0x00


	//----- nvinfo : EIATTR_SPARSE_MMA_MASK
	.align		4
.L_161:
        /*00a8*/ 	.byte	0x03, 0x50
        /*00aa*/ 	.short	0x0000


	//----- nvinfo : EIATTR_MAXREG_COUNT
	.align		4
        /*00ac*/ 	.byte	0x03, 0x1b
        /*00ae*/ 	.short	0x00ff


	//----- nvinfo : EIATTR_NUM_BARRIERS
	.align		4
        /*00b0*/ 	.byte	0x02, 0x4c
        /*00b2*/ 	.byte	0x01
	.zero		1


	//----- nvinfo : EIATTR_MERCURY_ISA_VERSION
	.align		4
        /*00b4*/ 	.byte	0x03, 0x5f
        /*00b6*/ 	.short	0x0101


	//----- nvinfo : EIATTR_VRC_CTA_INIT_COUNT
	.align		4
        /*00b8*/ 	.byte	0x02, 0x4a
	.zero		1
	.zero		1


	//----- nvinfo : EIATTR_EXIT_INSTR_OFFSETS
	.align		4
        /*00bc*/ 	.byte	0x04, 0x1c
        /*00be*/ 	.short	(.L_163 - .L_162)


	//   ....[0]....
.L_162:
        /*00c0*/ 	.word	0x00001dd0


	//----- nvinfo : EIATTR_CBANK_PARAM_SIZE
	.align		4
.L_163:
        /*00c4*/ 	.byte	0x03, 0x19
        /*00c6*/ 	.short	0x003c


	//----- nvinfo : EIATTR_PARAM_CBANK
	.align		4
        /*00c8*/ 	.byte	0x04, 0x0a
        /*00ca*/ 	.short	(.L_165 - .L_164)
	.align		4
.L_164:
        /*00cc*/ 	.word	index@(.nv.constant0._Z27dgemm_kernel_prefetch_s2r_8iiiiPfiS_iS_i)
        /*00d0*/ 	.short	0x0380
        /*00d2*/ 	.short	0x003c


	//----- nvinfo : EIATTR_SW_WAR
	.align		4
.L_165:
        /*00d4*/ 	.byte	0x04, 0x36
        /*00d6*/ 	.short	(.L_167 - .L_166)
.L_166:
        /*00d8*/ 	.word	0x00000008
.L_167:


//--------------------- .nv.info._Z28dgemm_kernel_prefetch_s2r_16iiiiPfiS_iS_i --------------------------
	.section	.nv.info._Z28dgemm_kernel_prefetch_s2r_16iiiiPfiS_iS_i,"",@"SHT_CUDA_INFO"
	.sectionflags	@""
	.align	4


	//----- nvinfo : EIATTR_CUDA_API_VERSION
	.align		4
        /*0000*/ 	.byte	0x04, 0x37
        /*0002*/ 	.short	(.L_169 - .L_168)
.L_168:
        /*0004*/ 	.word	0x00000082


	//----- nvinfo : EIATTR_KPARAM_INFO
	.align		4
.L_169:
        /*0008*/ 	.byte	0x04, 0x17
        /*000a*/ 	.short	(.L_171 - .L_170)
.L_170:
        /*000c*/ 	.word	0x00000000
        /*0010*/ 	.short	0x0009
        /*0012*/ 	.short	0x0038
        /*0014*/ 	.byte	0x00, 0xf0, 0x11, 0x00


	//----- nvinfo : EIATTR_KPARAM_INFO
	.align		4
.L_171:
        /*0018*/ 	.byte	0x04, 0x17
        /*001a*/ 	.short	(.L_173 - .L_172)
.L_172:
        /*001c*/ 	.word	0x00000000
        /*0020*/ 	.short	0x0008
        /*0022*/ 	.short	0x0030
        /*0024*/ 	.byte	0x00, 0xf5, 0x21, 0x00


	//----- nvinfo : EIATTR_KPARAM_INFO
	.align		4
.L_173:
        /*0028*/ 	.byte	0x04, 0x17
        /*002a*/ 	.short	(.L_175 - .L_174)
.L_174:
        /*002c*/ 	.word	0x00000000
        /*0030*/ 	.short	0x0007
        /*0032*/ 	.short	0x0028
        /*0034*/ 	.byte	0x00, 0xf0, 0x11, 0x00


	//----- nvinfo : EIATTR_KPARAM_INFO
	.align		4
.L_175:
        /*0038*/ 	.byte	0x04, 0x17
        /*003a*/ 	.short	(.L_177 - .L_176)
.L_176:
        /*003c*/ 	.word	0x00000000
        /*0040*/ 	.short	0x0006
        /*0042*/ 	.short	0x0020
        /*0044*/ 	.byte	0x00, 0xf5, 0x21, 0x00


	//----- nvinfo : EIATTR_KPARAM_INFO
	.align		4
.L_177:
        /*0048*/ 	.byte	0x04, 0x17
        /*004a*/ 	.short	(.L_179 - .L_178)
.L_178:
        /*004c*/ 	.word	0x00000000
        /*0050*/ 	.short	0x0005
        /*0052*/ 	.short	0x0018
        /*0054*/ 	.byte	0x00, 0xf0, 0x11, 0x00


	//----- nvinfo : EIATTR_KPARAM_INFO
	.align		4
.L_179:
        /*0058*/ 	.byte	0x04, 0x17
        /*005a*/ 	.short	(.L_181 - .L_180)
.L_180:
        /*005c*/ 	.word	0x00000000
        /*0060*/ 	.short	0x0004
        /*0062*/ 	.short	0x0010
        /*0064*/ 	.byte	0x00, 0xf5, 0x21, 0x00


	//----- nvinfo : EIATTR_KPARAM_INFO
	.align		4
.L_181:
        /*0068*/ 	.byte	0x04, 0x17
        /*006a*/ 	.short	(.L_183 - .L_182)
.L_182:
        /*006c*/ 	.word	0x00000000
        /*0070*/ 	.short	0x0003
        /*0072*/ 	.short	0x000c
        /*0074*/ 	.byte	0x00, 0xf0, 0x11, 0x00


	//----- nvinfo : EIATTR_KPARAM_INFO
	.align		4
.L_183:
        /*0078*/ 	.byte	0x04, 0x17
        /*007a*/ 	.short	(.L_185 - .L_184)
.L_184:
        /*007c*/ 	.word	0x00000000
        /*0080*/ 	.short	0x0002
        /*0082*/ 	.short	0x0008
        /*0084*/ 	.byte	0x00, 0xf0, 0x11, 0x00


	//----- nvinfo : EIATTR_KPARAM_INFO
	.align		4
.L_185:
        /*0088*/ 	.byte	0x04, 0x17
        /*008a*/ 	.short	(.L_187 - .L_186)
.L_186:
        /*008c*/ 	.word	0x00000000
        /*0090*/ 	.short	0x0001
        /*0092*/ 	.short	0x0004
        /*0094*/ 	.byte	0x00, 0xf0, 0x11, 0x00


	//----- nvinfo : EIATTR_KPARAM_INFO
	.align		4
.L_187:
        /*0098*/ 	.byte	0x04, 0x17
        /*009a*/ 	.short	(.L_189 - .L_188)
.L_188:
        /*009c*/ 	.word	0x00000000
        /*00a0*/ 	.short	0x0000
        /*00a2*/ 	.short	0x0000
        /*00a4*/ 	.byte	0x00, 0xf0, 0x11, 0x00


	//----- nvinfo : EIATTR_SPARSE_MMA_MASK
	.align		4
.L_189:
        /*00a8*/ 	.byte	0x03, 0x50
        /*00aa*/ 	.short	0x0000


	//----- nvinfo : EIATTR_MAXREG_COUNT
	.align		4
        /*00ac*/ 	.byte	0x03, 0x1b
        /*00ae*/ 	.short	0x00ff


	//----- nvinfo : EIATTR_NUM_BARRIERS
	.align		4
        /*00b0*/ 	.byte	0x02, 0x4c
        /*00b2*/ 	.byte	0x01
	.zero		1


	//----- nvinfo : EIATTR_MERCURY_ISA_VERSION
	.align		4
        /*00b4*/ 	.byte	0x03, 0x5f
        /*00b6*/ 	.short	0x0101


	//----- nvinfo : EIATTR_VRC_CTA_INIT_COUNT
	.align		4
        /*00b8*/ 	.byte	0x02, 0x4a
	.zero		1
	.zero		1


	//----- nvinfo : EIATTR_EXIT_INSTR_OFFSETS
	.align		4
        /*00bc*/ 	.byte	0x04, 0x1c
        /*00be*/ 	.short	(.L_191 - .L_190)


	//   ....[0]....
.L_190:
        /*00c0*/ 	.word	0x00001fd0


	//----- nvinfo : EIATTR_CBANK_PARAM_SIZE
	.align		4
.L_191:
        /*00c4*/ 	.byte	0x03, 0x19
        /*00c6*/ 	.short	0x003c


	//----- nvinfo : EIATTR_PARAM_CBANK
	.align		4
        /*00c8*/ 	.byte	0x04, 0x0a
        /*00ca*/ 	.short	(.L_193 - .L_192)
	.align		4
.L_192:
        /*00cc*/ 	.word	index@(.nv.constant0._Z28dgemm_kernel_prefetch_s2r_16iiiiPfiS_iS_i)
        /*00d0*/ 	.short	0x0380
        /*00d2*/ 	.short	0x003c


	//----- nvinfo : EIATTR_SW_WAR
	.align		4
.L_193:
        /*00d4*/ 	.byte	0x04, 0x36
        /*00d6*/ 	.short	(.L_195 - .L_194)
.L_194:
        /*00d8*/ 	.word	0x00000008
.L_195:


//--------------------- .nv.info._Z19dgemm_kernel_sharediiiiPfiS_iS_i --------------------------
	.section	.nv.info._Z19dgemm_kernel_sharediiiiPfiS_iS_i,"",@"SHT_CUDA_INFO"
	.sectionflags	@""
	.align	4


	//----- nvinfo : EIATTR_CUDA_API_VERSION
	.align		4
        /*0000*/ 	.byte	0x04, 0x37
        /*0002*/ 	.short	(.L_197 - .L_196)
.L_196:
        /*0004*/ 	.word	0x00000082


	//----- nvinfo : EIATTR_KPARAM_INFO
	.align		4
.L_197:
        /*0008*/ 	.byte	0x04, 0x17
        /*000a*/ 	.short	(.L_199 - .L_198)
.L_198:
        /*000c*/ 	.word	0x00000000
        /*0010*/ 	.short	0x0009
        /*0012*/ 	.short	0x0038
        /*0014*/ 	.byte	0x00, 0xf0, 0x11, 0x00


	//----- nvinfo : EIATTR_KPARAM_INFO
	.align		4
.L_199:
        /*0018*/ 	.byte	0x04, 0x17
        /*001a*/ 	.short	(.L_201 - .L_200)
.L_200:
        /*001c*/ 	.word	0x00000000
        /*0020*/ 	.short	0x0008
        /*0022*/ 	.short	0x0030
        /*0024*/ 	.byte	0x00, 0xf5, 0x21, 0x00


	//----- nvinfo : EIATTR_KPARAM_INFO
	.align		4
.L_201:
        /*0028*/ 	.byte	0x04, 0x17
        /*002a*/ 	.short	(.L_203 - .L_202)
.L_202:
        /*002c*/ 	.word	0x00000000
        /*0030*/ 	.short	0x0007
        /*0032*/ 	.short	0x0028
        /*0034*/ 	.byte	0x00, 0xf0, 0x11, 0x00


	//----- nvinfo : EIATTR_KPARAM_INFO
	.align		4
.L_203:
        /*0038*/ 	.byte	0x04, 0x17
        /*003a*/ 	.short	(.L_205 - .L_204)
.L_204:
        /*003c*/ 	.word	0x00000000
        /*0040*/ 	.short	0x0006
        /*0042*/ 	.short	0x0020
        /*0044*/ 	.byte	0x00, 0xf5, 0x21, 0x00


	//----- nvinfo : EIATTR_KPARAM_INFO
	.align		4
.L_205:
        /*0048*/ 	.byte	0x04, 0x17
        /*004a*/ 	.short	(.L_207 - .L_206)
.L_206:
        /*004c*/ 	.word	0x00000000
        /*0050*/ 	.short	0x0005
        /*0052*/ 	.short	0x0018
        /*0054*/ 	.byte	0x00, 0xf0, 0x11, 0x00


	//----- nvinfo : EIATTR_KPARAM_INFO
	.align		4
.L_207:
        /*0058*/ 	.byte	0x04, 0x17
        /*005a*/ 	.short	(.L_209 - .L_208)
.L_208:
        /*005c*/ 	.word	0x00000000
        /*0060*/ 	.short	0x0004
        /*0062*/ 	.short	0x0010
        /*0064*/ 	.byte	0x00, 0xf5, 0x21, 0x00


	//----- nvinfo : EIATTR_KPARAM_INFO
	.align		4
.L_209:
        /*0068*/ 	.byte	0x04, 0x17
        /*006a*/ 	.short	(.L_211 - .L_210)
.L_210:
        /*006c*/ 	.word	0x00000000
        /*0070*/ 	.short	0x0003
        /*0072*/ 	.short	0x000c
        /*0074*/ 	.byte	0x00, 0xf0, 0x11, 0x00


	//----- nvinfo : EIATTR_KPARAM_INFO
	.align		4
.L_211:
        /*0078*/ 	.byte	0x04, 0x17
        /*007a*/ 	.short	(.L_213 - .L_212)
.L_212:
        /*007c*/ 	.word	0x00000000
        /*0080*/ 	.short	0x0002
        /*0082*/ 	.short	0x0008
        /*0084*/ 	.byte	0x00, 0xf0, 0x11, 0x00


	//----- nvinfo : EIATTR_KPARAM_INFO
	.align		4
.L_213:
        /*0088*/ 	.byte	0x04, 0x17
        /*008a*/ 	.short	(.L_215 - .L_214)
.L_214:
        /*008c*/ 	.word	0x00000000
        /*0090*/ 	.short	0x0001
        /*0092*/ 	.short	0x0004
        /*0094*/ 	.byte	0x00, 0xf0, 0x11, 0x00


	//----- nvinfo : EIATTR_KPARAM_INFO
	.align		4
.L_215:
        /*0098*/ 	.byte	0x04, 0x17
        /*009a*/ 	.short	(.L_217 - .L_216)
.L_216:
        /*009c*/ 	.word	0x00000000
        /*00a0*/ 	.short	0x0000
        /*00a2*/ 	.short	0x0000
        /*00a4*/ 	.byte	0x00, 0xf0, 0x11, 0x00


	//----- nvinfo : EIATTR_SPARSE_MMA_MASK
	.align		4
.L_217:
        /*00a8*/ 	.byte	0x03, 0x50
        /*00aa*/ 	.short	0x0000


	//----- nvinfo : EIATTR_MAXREG_COUNT
	.align		4
        /*00ac*/ 	.byte	0x03, 0x1b
        /*00ae*/ 	.short	0x00ff


	//----- nvinfo : EIATTR_NUM_BARRIERS
	.align		4
        /*00b0*/ 	.byte	0x02, 0x4c
        /*00b2*/ 	.byte	0x01
	.zero		1


	//----- nvinfo : EIATTR_MERCURY_ISA_VERSION
	.align		4
        /*00b4*/ 	.byte	0x03, 0x5f
        /*00b6*/ 	.short	0x0101


	//----- nvinfo : EIATTR_VRC_CTA_INIT_COUNT
	.align		4
        /*00b8*/ 	.byte	0x02, 0x4a
	.zero		1
	.zero		1


	//----- nvinfo : EIATTR_EXIT_INSTR_OFFSETS
	.align		4
        /*00bc*/ 	.byte	0x04, 0x1c
        /*00be*/ 	.short	(.L_219 - .L_218)


	//   ....[0]....
.L_218:
        /*00c0*/ 	.word	0x00000f50


	//----- nvinfo : EIATTR_CBANK_PARAM_SIZE
	.align		4
.L_219:
        /*00c4*/ 	.byte	0x03, 0x19
        /*00c6*/ 	.short	0x003c


	//----- nvinfo : EIATTR_PARAM_CBANK
	.align		4
        /*00c8*/ 	.byte	0x04, 0x0a
        /*00ca*/ 	.short	(.L_221 - .L_220)
	.align		4
.L_220:
        /*00cc*/ 	.word	index@(.nv.constant0._Z19dgemm_kernel_sharediiiiPfiS_iS_i)
        /*00d0*/ 	.short	0x0380
        /*00d2*/ 	.short	0x003c


	//----- nvinfo : EIATTR_SW_WAR
	.align		4
.L_221:
        /*00d4*/ 	.byte	0x04, 0x36
        /*00d6*/ 	.short	(.L_223 - .L_222)
.L_222:
        /*00d8*/ 	.word	0x00000008
.L_223:


//--------------------- .nv.info._Z23dgemm_kernel_reduce_gldiiiPfiS_iS_i --------------------------
	.section	.nv.info._Z23dgemm_kernel_reduce_gldiiiPfiS_iS_i,"",@"SHT_CUDA_INFO"
	.sectionflags	@""
	.align	4


	//----- nvinfo : EIATTR_CUDA_API_VERSION
	.align		4
        /*0000*/ 	.byte	0x04, 0x37
        /*0002*/ 	.short	(.L_225 - .L_224)
.L_224:
        /*0004*/ 	.word	0x00000082


	//----- nvinfo : EIATTR_KPARAM_INFO
	.align		4
.L_225:
        /*0008*/ 	.byte	0x04, 0x17
        /*000a*/ 	.short	(.L_227 - .L_226)
.L_226:
        /*000c*/ 	.word	0x00000000
        /*0010*/ 	.short	0x0008
        /*0012*/ 	.short	0x0038
        /*0014*/ 	.byte	0x00, 0xf0, 0x11, 0x00


	//----- nvinfo : EIATTR_KPARAM_INFO
	.align		4
.L_227:
        /*0018*/ 	.byte	0x04, 0x17
        /*001a*/ 	.short	(.L_229 - .L_228)
.L_228:
        /*001c*/ 	.word	0x00000000
        /*0020*/ 	.short	0x0007
        /*0022*/ 	.short	0x0030
        /*0024*/ 	.byte	0x00, 0xf5, 0x21, 0x00


	//----- nvinfo : EIATTR_KPARAM_INFO
	.align		4
.L_229:
        /*0028*/ 	.byte	0x04, 0x17
        /*002a*/ 	.short	(.L_231 - .L_230)
.L_230:
        /*002c*/ 	.word	0x00000000
        /*0030*/ 	.short	0x0006
        /*0032*/ 	.short	0x0028
        /*0034*/ 	.byte	0x00, 0xf0, 0x11, 0x00


	//----- nvinfo : EIATTR_KPARAM_INFO
	.align		4
.L_231:
        /*0038*/ 	.byte	0x04, 0x17
        /*003a*/ 	.short	(.L_233 - .L_232)
.L_232:
        /*003c*/ 	.word	0x00000000
        /*0040*/ 	.short	0x0005
        /*0042*/ 	.short	0x0020
        /*0044*/ 	.byte	0x00, 0xf5, 0x21, 0x00


	//----- nvinfo : EIATTR_KPARAM_INFO
	.align		4
.L_233:
        /*0048*/ 	.byte	0x04, 0x17
        /*004a*/ 	.short	(.L_235 - .L_234)
.L_234:
        /*004c*/ 	.word	0x00000000
        /*0050*/ 	.short	0x0004
        /*0052*/ 	.short	0x0018
        /*0054*/ 	.byte	0x00, 0xf0, 0x11, 0x00


	//----- nvinfo : EIATTR_KPARAM_INFO
	.align		4
.L_235:
        /*0058*/ 	.byte	0x04, 0x17
        /*005a*/ 	.short	(.L_237 - .L_236)
.L_236:
        /*005c*/ 	.word	0x00000000
        /*0060*/ 	.short	0x0003
        /*0062*/ 	.short	0x0010
        /*0064*/ 	.byte	0x00, 0xf5, 0x21, 0x00


	//----- nvinfo : EIATTR_KPARAM_INFO
	.align		4
.L_237:
        /*0068*/ 	.byte	0x04, 0x17
        /*006a*/ 	.short	(.L_239 - .L_238)
.L_238:
        /*006c*/ 	.word	0x00000000
        /*0070*/ 	.short	0x0002
        /*0072*/ 	.short	0x0008
        /*0074*/ 	.byte	0x00, 0xf0, 0x11, 0x00


	//----- nvinfo : EIATTR_KPARAM_INFO
	.align		4
.L_239:
        /*0078*/ 	.byte	0x04, 0x17
        /*007a*/ 	.short	(.L_241 - .L_240)
.L_240:
        /*007c*/ 	.word	0x00000000
        /*0080*/ 	.short	0x0001
        /*0082*/ 	.short	0x0004
        /*0084*/ 	.byte	0x00, 0xf0, 0x11, 0x00


	//----- nvinfo : EIATTR_KPARAM_INFO
	.align		4
.L_241:
        /*0088*/ 	.byte	0x04, 0x17
        /*008a*/ 	.short	(.L_243 - .L_242)
.L_242:
        /*008c*/ 	.word	0x00000000
        /*0090*/ 	.short	0x0000
        /*0092*/ 	.short	0x0000
        /*0094*/ 	.byte	0x00, 0xf0, 0x11, 0x00


	//----- nvinfo : EIATTR_SPARSE_MMA_MASK
	.align		4
.L_243:
        /*0098*/ 	.byte	0x03, 0x50
        /*009a*/ 	.short	0x0000


	//----- nvinfo : EIATTR_MAXREG_COUNT
	.align		4
        /*009c*/ 	.byte	0x03, 0x1b
        /*009e*/ 	.short	0x00ff


	//----- nvinfo : EIATTR_MERCURY_ISA_VERSION
	.align		4
        /*00a0*/ 	.byte	0x03, 0x5f
        /*00a2*/ 	.short	0x0101


	//----- nvinfo : EIATTR_VRC_CTA_INIT_COUNT
	.align		4
        /*00a4*/ 	.byte	0x02, 0x4a
	.zero		1
	.zero		1


	//----- nvinfo : EIATTR_EXIT_INSTR_OFFSETS
	.align		4
        /*00a8*/ 	.byte	0x04, 0x1c
        /*00aa*/ 	.short	(.L_245 - .L_244)


	//   ....[0]....
.L_244:
        /*00ac*/ 	.word	0x00000530


	//----- nvinfo : EIATTR_CBANK_PARAM_SIZE
	.align		4
.L_245:
        /*00b0*/ 	.byte	0x03, 0x19
        /*00b2*/ 	.short	0x003c


	//----- nvinfo : EIATTR_PARAM_CBANK
	.align		4
        /*00b4*/ 	.byte	0x04, 0x0a
        /*00b6*/ 	.short	(.L_247 - .L_246)
	.align		4
.L_246:
        /*00b8*/ 	.word	index@(.nv.constant0._Z23dgemm_kernel_reduce_gldiiiPfiS_iS_i)
        /*00bc*/ 	.short	0x0380
        /*00be*/ 	.short	0x003c


	//----- nvinfo : EIATTR_SW_WAR
	.align		4
.L_247:
        /*00c0*/ 	.byte	0x04, 0x36
        /*00c2*/ 	.short	(.L_249 - .L_248)
.L_248:
        /*00c4*/ 	.word	0x00000008
.L_249:


//--------------------- .nv.info._Z18dgemm_kernel_naiveiiiPfiS_iS_i --------------------------
	.section	.nv.info._Z18dgemm_kernel_naiveiiiPfiS_iS_i,"",@"SHT_CUDA_INFO"
	.sectionflags	@""
	.align	4


	//----- nvinfo : EIATTR_CUDA_API_VERSION
	.align		4
        /*0000*/ 	.byte	0x04, 0x37
        /*0002*/ 	.short	(.L_251 - .L_250)
.L_250:
        /*0004*/ 	.word	0x00000082


	//----- nvinfo : EIATTR_KPARAM_INFO
	.align		4
.L_251:
        /*0008*/ 	.byte	0x04, 0x17
        /*000a*/ 	.short	(.L_253 - .L_252)
.L_252:
        /*000c*/ 	.word	0x00000000
        /*0010*/ 	.short	0x0008
        /*0012*/ 	.short	0x0038
        /*0014*/ 	.byte	0x00, 0xf0, 0x11, 0x00


	//----- nvinfo : EIATTR_KPARAM_INFO
	.align		4
.L_253:
        /*0018*/ 	.byte	0x04, 0x17
        /*001a*/ 	.short	(.L_255 - .L_254)
.L_254:
        /*001c*/ 	.word	0x00000000
        /*0020*/ 	.short	0x0007
        /*0022*/ 	.short	0x0030
        /*0024*/ 	.byte	0x00, 0xf5, 0x21, 0x00


	//----- nvinfo : EIATTR_KPARAM_INFO
	.align		4
.L_255:
        /*0028*/ 	.byte	0x04, 0x17
        /*002a*/ 	.short	(.L_257 - .L_256)
.L_256:
        /*002c*/ 	.word	0x00000000
        /*0030*/ 	.short	0x0006
        /*0032*/ 	.short	0x0028
        /*0034*/ 	.byte	0x00, 0xf0, 0x11, 0x00


	//----- nvinfo : EIATTR_KPARAM_INFO
	.align		4
.L_257:
        /*0038*/ 	.byte	0x04, 0x17
        /*003a*/ 	.short	(.L_259 - .L_258)
.L_258:
        /*003c*/ 	.word	0x00000000
        /*0040*/ 	.short	0x0005
        /*0042*/ 	.short	0x0020
        /*0044*/ 	.byte	0x00, 0xf5, 0x21, 0x00


	//----- nvinfo : EIATTR_KPARAM_INFO
	.align		4
.L_259:
        /*0048*/ 	.byte	0x04, 0x17
        /*004a*/ 	.short	(.L_261 - .L_260)
.L_260:
        /*004c*/ 	.word	0x00000000
        /*0050*/ 	.short	0x0004
        /*0052*/ 	.short	0x0018
        /*0054*/ 	.byte	0x00, 0xf0, 0x11, 0x00


	//----- nvinfo : EIATTR_KPARAM_INFO
	.align		4
.L_261:
        /*0058*/ 	.byte	0x04, 0x17
        /*005a*/ 	.short	(.L_263 - .L_262)
.L_262:
        /*005c*/ 	.word	0x00000000
        /*0060*/ 	.short	0x0003
        /*0062*/ 	.short	0x0010
        /*0064*/ 	.byte	0x00, 0xf5, 0x21, 0x00


	//----- nvinfo : EIATTR_KPARAM_INFO
	.align		4
.L_263:
        /*0068*/ 	.byte	0x04, 0x17
        /*006a*/ 	.short	(.L_265 - .L_264)
.L_264:
        /*006c*/ 	.word	0x00000000
        /*0070*/ 	.short	0x0002
        /*0072*/ 	.short	0x0008
        /*0074*/ 	.byte	0x00, 0xf0, 0x11, 0x00


	//----- nvinfo : EIATTR_KPARAM_INFO
	.align		4
.L_265:
        /*0078*/ 	.byte	0x04, 0x17
        /*007a*/ 	.short	(.L_267 - .L_266)
.L_266:
        /*007c*/ 	.word	0x00000000
        /*0080*/ 	.short	0x0001
        /*0082*/ 	.short	0x0004
        /*0084*/ 	.byte	0x00, 0xf0, 0x11, 0x00


	//----- nvinfo : EIATTR_KPARAM_INFO
	.align		4
.L_267:
        /*0088*/ 	.byte	0x04, 0x17
        /*008a*/ 	.short	(.L_269 - .L_268)
.L_268:
        /*008c*/ 	.word	0x00000000
        /*0090*/ 	.short	0x0000
        /*0092*/ 	.short	0x0000
        /*0094*/ 	.byte	0x00, 0xf0, 0x11, 0x00


	//----- nvinfo : EIATTR_SPARSE_MMA_MASK
	.align		4
.L_269:
        /*0098*/ 	.byte	0x03, 0x50
        /*009a*/ 	.short	0x0000


	//----- nvinfo : EIATTR_MAXREG_COUNT
	.align		4
        /*009c*/ 	.byte	0x03, 0x1b
        /*009e*/ 	.short	0x00ff


	//----- nvinfo : EIATTR_MERCURY_ISA_VERSION
	.align		4
        /*00a0*/ 	.byte	0x03, 0x5f
        /*00a2*/ 	.short	0x0101


	//----- nvinfo : EIATTR_VRC_CTA_INIT_COUNT
	.align		4
        /*00a4*/ 	.byte	0x02, 0x4a
	.zero		1
	.zero		1


	//----- nvinfo : EIATTR_EXIT_INSTR_OFFSETS
	.align		4
        /*00a8*/ 	.byte	0x04, 0x1c
        /*00aa*/ 	.short	(.L_271 - .L_270)


	//   ....[0]....
.L_270:
        /*00ac*/ 	.word	0x00000060


	//   ....[1]....
        /*00b0*/ 	.word	0x00000320


	//   ....[2]....
        /*00b4*/ 	.word	0x00000700


	//   ....[3]....
        /*00b8*/ 	.word	0x00000900


	//   ....[4]....
        /*00bc*/ 	.word	0x00000a40


	//   ....[5]....
        /*00c0*/ 	.word	0x00000ad0


	//----- nvinfo : EIATTR_CBANK_PARAM_SIZE
	.align		4
.L_271:
        /*00c4*/ 	.byte	0x03, 0x19
        /*00c6*/ 	.short	0x003c


	//----- nvinfo : EIATTR_PARAM_CBANK
	.align		4
        /*00c8*/ 	.byte	0x04, 0x0a
        /*00ca*/ 	.short	(.L_273 - .L_272)
	.align		4
.L_272:
        /*00cc*/ 	.word	index@(.nv.constant0._Z18dgemm_kernel_naiveiiiPfiS_iS_i)
        /*00d0*/ 	.short	0x0380
        /*00d2*/ 	.short	0x003c


	//----- nvinfo : EIATTR_SW_WAR
	.align		4
.L_273:
        /*00d4*/ 	.byte	0x04, 0x36
        /*00d6*/ 	.short	(.L_275 - .L_274)
.L_274:
        /*00d8*/ 	.word	0x00000008
.L_275:


//--------------------- .nv.callgraph             --------------------------
	.section	.nv.callgraph,"",@"SHT_CUDA_CALLGRAPH"
	.align	4
	.sectionentsize	8
	.align		4
        /*0000*/ 	.word	0x00000000
	.align		4
        /*0004*/ 	.word	0xffffffff
	.align		4
        /*0008*/ 	.word	0x00000000
	.align		4
        /*000c*/ 	.word	0xfffffffe
	.align		4
        /*0010*/ 	.word	0x00000000
	.align		4
        /*0014*/ 	.word	0xfffffffd
	.align		4
        /*0018*/ 	.word	0x00000000
	.align		4
        /*001c*/ 	.word	0xfffffffc


//--------------------- .text._Z15dgemm_kernel4_3iiiiiPfiS_iS_i --------------------------
	.section	.text._Z15dgemm_kernel4_3iiiiiPfiS_iS_i,"ax",@progbits
	.align	128
        .global         _Z15dgemm_kernel4_3iiiiiPfiS_iS_i
        .type           _Z15dgemm_kernel4_3iiiiiPfiS_iS_i,@function
        .size           _Z15dgemm_kernel4_3iiiiiPfiS_iS_i,(.L_x_66 - _Z15dgemm_kernel4_3iiiiiPfiS_iS_i)
        .other          _Z15dgemm_kernel4_3iiiiiPfiS_iS_i,@"STO_CUDA_ENTRY STV_DEFAULT"
_Z15dgemm_kernel4_3iiiiiPfiS_iS_i:
.text._Z15dgemm_kernel4_3iiiiiPfiS_iS_i:
[----:B------:R-:W-:Y:S01]  /*0000*/  LDC R1, c[0x0][0x37c] ;  /* 0x0000df00ff017b82 */ /* 0x000fe20000000800 */
[----:B------:R-:W-:Y:S05]  /*0010*/  EXIT ;  /* 0x000000000000794d */ /* 0x000fea0003800000 */
.L_x_0:
[----:B------:R-:W-:-:S00]  /*0020*/  BRA `(.L_x_0) ;  /* 0xfffffffc00fc7947 */ /* 0x000fc0000383ffff */
[----:B------:R-:W-:-:S00]  /*0030*/  NOP ;  /* 0x0000000000007918 */ /* 0x000fc00000000000 */
        /* <DEDUP_REMOVED lines=12> */
.L_x_66:


//--------------------- .text._Z15dgemm_kernel4_2iiiiiPfiS_iS_i --------------------------
	.section	.text._Z15dgemm_kernel4_2iiiiiPfiS_iS_i,"ax",@progbits
	.align	128
        .global         _Z15dgemm_kernel4_2iiiiiPfiS_iS_i
        .type           _Z15dgemm_kernel4_2iiiiiPfiS_iS_i,@function
        .size           _Z15dgemm_kernel4_2iiiiiPfiS_iS_i,(.L_x_67 - _Z15dgemm_kernel4_2iiiiiPfiS_iS_i)
        .other          _Z15dgemm_kernel4_2iiiiiPfiS_iS_i,@"STO_CUDA_ENTRY STV_DEFAULT"
_Z15dgemm_kernel4_2iiiiiPfiS_iS_i:
.text._Z15dgemm_kernel4_2iiiiiPfiS_iS_i:
[----:B------:R-:W-:Y:S01]  /*0000*/  LDC R1, c[0x0][0x37c] ;  /* 0x0000df00ff017b82 */ /* 0x000fe20000000800 */
[----:B------:R-:W0:Y:S07]  /*0010*/  S2R R0, SR_TID.X ;  /* 0x0000000000007919 */ /* 0x000e2e0000002100 */
[----:B------:R-:W0:Y:S01]  /*0020*/  S2UR UR5, SR_CTAID.X ;  /* 0x00000000000579c3 */ /* 0x000e220000002500 */
[----:B------:R-:W1:Y:S01]  /*0030*/  LDCU.64 UR14, c[0x0][0x358] ;  /* 0x00006b00ff0e77ac */ /* 0x000e620008000a00 */
[----:B------:R-:W2:Y:S06]  /*0040*/  LDCU UR4, c[0x0][0x3b0] ;  /* 0x00007600ff0477ac */ /* 0x000eac0008000800 */
[----:B------:R-:W0:Y:S08]  /*0050*/  LDC R7, c[0x0][0x360] ;  /* 0x0000d800ff077b82 */ /* 0x000e300000000800 */
[----:B------:R-:W3:Y:S01]  /*0060*/  LDC.64 R4, c[0x0][0x398] ;  /* 0x0000e600ff047b82 */ /* 0x000ee20000000a00 */
[----:B--2---:R-:W-:-:S07]  /*0070*/  USHF.L.U32 UR12, UR4, 0x1, URZ ;  /* 0x00000001040c7899 */ /* 0x004fce00080006ff */
[----:B------:R-:W2:Y:S01]  /*0080*/  LDC R3, c[0x0][0x3a0] ;  /* 0x0000e800ff037b82 */ /* 0x000ea20000000800 */
[----:B0-----:R-:W-:-:S07]  /*0090*/  IMAD R7, R7, UR5, R0 ;  /* 0x0000000507077c24 */ /* 0x001fce000f8e0200 */
[----:B------:R-:W0:Y:S01]  /*00a0*/  LDC.64 R18, c[0x0][0x3a8] ;  /* 0x0000ea00ff127b82 */ /* 0x000e220000000a00 */
[----:B------:R-:W-:Y:S01]  /*00b0*/  UIMAD UR5, UR4, 0x3, URZ ;  /* 0x00000003040578a4 */ /* 0x000fe2000f8e02ff */
[----:B---3--:R-:W-:-:S05]  /*00c0*/  IMAD.WIDE R4, R7, 0x4, R4 ;  /* 0x0000000407047825 */ /* 0x008fca00078e0204 */
[----:B-1----:R1:W5:Y:S01]  /*00d0*/  LDG.E R2, desc[UR14][R4.64] ;  /* 0x0000000e04027981 */ /* 0x002362000c1e1900 */
[----:B--2---:R-:W-:-:S05]  /*00e0*/  IMAD.WIDE R6, R3, 0x4, R4 ;  /* 0x0000000403067825 */ /* 0x004fca00078e0204 */
[----:B------:R-:W5:Y:S01]  /*00f0*/  LDG.E R12, desc[UR14][R6.64] ;  /* 0x0000000e060c7981 */ /* 0x000f62000c1e1900 */
[----:B------:R-:W-:-:S05]  /*0100*/  IMAD.WIDE R8, R3, 0x4, R6 ;  /* 0x0000000403087825 */ /* 0x000fca00078e0206 */
[----:B------:R-:W5:Y:S01]  /*0110*/  LDG.E R13, desc[UR14][R8.64] ;  /* 0x0000000e080d7981 */ /* 0x000f62000c1e1900 */
[----:B------:R-:W-:-:S05]  /*0120*/  IMAD.WIDE R16, R3, 0x4, R8 ;  /* 0x0000000403107825 */ /* 0x000fca00078e0208 */
[----:B------:R-:W5:Y:S01]  /*0130*/  LDG.E R14, desc[UR14][R16.64] ;  /* 0x0000000e100e7981 */ /* 0x000f62000c1e1900 */
[----:B------:R-:W-:Y:S02]  /*0140*/  USHF.L.U32 UR6, UR4, 0x2, URZ ;  /* 0x0000000204067899 */ /* 0x000fe400080006ff */
[----:B------:R-:W-:Y:S01]  /*0150*/  MOV R11, UR4 ;  /* 0x00000004000b7c02 */ /* 0x000fe20008000f00 */
[----:B------:R-:W-:Y:S02]  /*0160*/  UIMAD UR7, UR4, 0x5, URZ ;  /* 0x00000005040778a4 */ /* 0x000fe4000f8e02ff */
[----:B------:R-:W-:Y:S02]  /*0170*/  UIMAD UR8, UR4, 0x6, URZ ;  /* 0x00000006040878a4 */ /* 0x000fe4000f8e02ff */
[----:B------:R-:W-:Y:S01]  /*0180*/  UIMAD UR4, UR4, 0x7, URZ ;  /* 0x00000007040478a4 */ /* 0x000fe2000f8e02ff */
[----:B0-----:R-:W-:Y:S01]  /*0190*/  IMAD.WIDE.U32 R18, R0, 0x4, R18 ;  /* 0x0000000400127825 */ /* 0x001fe200078e0012 */
[----:B------:R-:W-:-:S02]  /*01a0*/  MOV R15, UR12 ;  /* 0x0000000c000f7c02 */ /* 0x000fc40008000f00 */
[----:B------:R-:W-:Y:S02]  /*01b0*/  MOV R21, UR5 ;  /* 0x0000000500157c02 */ /* 0x000fe40008000f00 */
[----:B------:R-:W-:Y:S02]  /*01c0*/  MOV R23, UR6 ;  /* 0x0000000600177c02 */ /* 0x000fe40008000f00 */
[----:B------:R-:W-:Y:S02]  /*01d0*/  MOV R25, UR7 ;  /* 0x0000000700197c02 */ /* 0x000fe40008000f00 */
[----:B------:R-:W-:Y:S02]  /*01e0*/  MOV R27, UR8 ;  /* 0x00000008001b7c02 */ /* 0x000fe40008000f00 */
[----:B------:R-:W-:Y:S01]  /*01f0*/  MOV R29, UR4 ;  /* 0x00000004001d7c02 */ /* 0x000fe20008000f00 */
[--C-:B-1----:R-:W-:Y:S01]  /*0200*/  IMAD.WIDE R4, R11, 0x4, R18.reuse ;  /* 0x000000040b047825 */ /* 0x102fe200078e0212 */
[----:B------:R-:W-:Y:S03]  /*0210*/  BAR.SYNC.DEFER_BLOCKING 0x0 ;  /* 0x0000000000007b1d */ /* 0x000fe60000010000 */
[----:B------:R-:W-:-:S04]  /*0220*/  IMAD.WIDE R10, R15, 0x4, R18 ;  /* 0x000000040f0a7825 */ /* 0x000fc800078e0212 */
[----:B------:R-:W-:-:S04]  /*0230*/  IMAD.WIDE R20, R21, 0x4, R18 ;  /* 0x0000000415147825 */ /* 0x000fc800078e0212 */
[----:B------:R-:W-:-:S04]  /*0240*/  IMAD.WIDE R22, R23, 0x4, R18 ;  /* 0x0000000417167825 */ /* 0x000fc800078e0212 */
[----:B------:R-:W-:-:S04]  /*0250*/  IMAD.WIDE R24, R25, 0x4, R18 ;  /* 0x0000000419187825 */ /* 0x000fc800078e0212 */
[----:B------:R-:W-:-:S04]  /*0260*/  IMAD.WIDE R26, R27, 0x4, R18 ;  /* 0x000000041b1a7825 */ /* 0x000fc800078e0212 */
[----:B------:R-:W-:Y:S01]  /*0270*/  IMAD.WIDE R28, R29, 0x4, R18 ;  /* 0x000000041d1c7825 */ /* 0x000fe200078e0212 */
[----:B------:R-:W2:Y:S04]  /*0280*/  LDG.E R5, desc[UR14][R4.64] ;  /* 0x0000000e04057981 */ /* 0x000ea8000c1e1900 */
[----:B------:R-:W2:Y:S04]  /*0290*/  LDG.E R6, desc[UR14][R10.64] ;  /* 0x0000000e0a067981 */ /* 0x000ea8000c1e1900 */
[----:B------:R-:W2:Y:S04]  /*02a0*/  LDG.E R7, desc[UR14][R20.64] ;  /* 0x0000000e14077981 */ /* 0x000ea8000c1e1900 */
[----:B------:R-:W2:Y:S04]  /*02b0*/  LDG.E R4, desc[UR14][R18.64] ;  /* 0x0000000e12047981 */ /* 0x000ea8000c1e1900 */
[----:B------:R-:W3:Y:S04]  /*02c0*/  LDG.E R8, desc[UR14][R22.64] ;  /* 0x0000000e16087981 */ /* 0x000ee8000c1e1900 */
[----:B------:R0:W3:Y:S04]  /*02d0*/  LDG.E R9, desc[UR14][R24.64] ;  /* 0x0000000e18097981 */ /* 0x0000e8000c1e1900 */
[----:B------:R-:W3:Y:S04]  /*02e0*/  LDG.E R10, desc[UR14][R26.64] ;  /* 0x0000000e1a0a7981 */ /* 0x000ee8000c1e1900 */
[----:B------:R1:W3:Y:S01]  /*02f0*/  LDG.E R11, desc[UR14][R28.64] ;  /* 0x0000000e1c0b7981 */ /* 0x0002e2000c1e1900 */
[----:B------:R-:W4:Y:S01]  /*0300*/  S2UR UR5, SR_CgaCtaId ;  /* 0x00000000000579c3 */ /* 0x000f220000008800 */
[----:B------:R-:W-:-:S02]  /*0310*/  UMOV UR4, 0x400 ;  /* 0x0000040000047882 */ /* 0x000fc40000000000 */
[----:B----4-:R-:W-:-:S06]  /*0320*/  ULEA UR4, UR5, UR4, 0x18 ;  /* 0x0000000405047291 */ /* 0x010fcc000f8ec0ff */
[----:B------:R-:W-:-:S05]  /*0330*/  LEA R15, R0, UR4, 0x5 ;  /* 0x00000004000f7c11 */ /* 0x000fca000f8e28ff */
[----:B------:R-:W4:Y:S01]  /*0340*/  LDCU UR4, c[0x0][0x388] ;  /* 0x00007100ff0477ac */ /* 0x000f220008000800 */
[----:B------:R-:W-:Y:S02]  /*0350*/  HFMA2 R36, -RZ, RZ, 0, 0 ;  /* 0x00000000ff247431 */ /* 0x000fe400000001ff */
[----:B0-----:R-:W-:Y:S01]  /*0360*/  IMAD.WIDE R24, R3, 0x4, R16 ;  /* 0x0000000403187825 */ /* 0x001fe200078e0210 */
[----:B------:R-:W-:Y:S02]  /*0370*/  CS2R R34, SRZ ;  /* 0x0000000000227805 */ /* 0x000fe4000001ff00 */
[----:B-1----:R-:W-:Y:S02]  /*0380*/  CS2R R28, SRZ ;  /* 0x00000000001c7805 */ /* 0x002fe4000001ff00 */
[----:B------:R-:W-:Y:S02]  /*0390*/  CS2R R32, SRZ ;  /* 0x0000000000207805 */ /* 0x000fe4000001ff00 */
[----:B------:R-:W-:Y:S01]  /*03a0*/  MOV R3, RZ ;  /* 0x000000ff00037202 */ /* 0x000fe20000000f00 */
[----:B----4-:R-:W-:Y:S01]  /*03b0*/  UISETP.GE.AND UP0, UPT, UR4, 0x1, UPT ;  /* 0x000000010400788c */ /* 0x010fe2000bf06270 */
[----:B--2---:R0:W-:Y:S04]  /*03c0*/  STS.128 [R15], R4 ;  /* 0x000000040f007388 */ /* 0x0041e80000000c00 */
[----:B---3--:R0:W-:Y:S01]  /*03d0*/  STS.128 [R15+0x10], R8 ;  /* 0x000010080f007388 */ /* 0x0081e20000000c00 */
[----:B------:R-:W-:Y:S06]  /*03e0*/  BAR.SYNC.DEFER_BLOCKING 0x0 ;  /* 0x0000000000007b1d */ /* 0x000fec0000010000 */
[----:B------:R-:W-:Y:S05]  /*03f0*/  BRA.U !UP0, `(.L_x_1) ;  /* 0x0000000508e47547 */ /* 0x000fea000b800000 */
[----:B0----5:R-:W-:Y:S02]  /*0400*/  MOV R4, R12 ;  /* 0x0000000c00047202 */ /* 0x021fe40000000f00 */
[----:B------:R-:W-:Y:S02]  /*0410*/  CS2R R32, SRZ ;  /* 0x0000000000207805 */ /* 0x000fe4000001ff00 */
[----:B------:R-:W-:Y:S02]  /*0420*/  MOV R5, R13 ;  /* 0x0000000d00057202 */ /* 0x000fe40000000f00 */
[----:B------:R-:W-:Y:S02]  /*0430*/  CS2R R28, SRZ ;  /* 0x00000000001c7805 */ /* 0x000fe4000001ff00 */
[----:B------:R-:W-:Y:S02]  /*0440*/  MOV R6, R14 ;  /* 0x0000000e00067202 */ /* 0x000fe40000000f00 */
[----:B------:R-:W-:-:S02]  /*0450*/  CS2R R34, SRZ ;  /* 0x0000000000227805 */ /* 0x000fc4000001ff00 */
[----:B------:R-:W-:Y:S01]  /*0460*/  MOV R3, RZ ;  /* 0x000000ff00037202 */ /* 0x000fe20000000f00 */
[----:B------:R-:W0:Y:S01]  /*0470*/  LDCU.64 UR10, c[0x0][0x3a8] ;  /* 0x00007500ff0a77ac */ /* 0x000e220008000a00 */
[----:B------:R-:W-:Y:S01]  /*0480*/  MOV R36, RZ ;  /* 0x000000ff00247202 */ /* 0x000fe20000000f00 */
[----:B------:R-:W-:-:S06]  /*0490*/  UMOV UR4, URZ ;  /* 0x000000ff00047c82 */ /* 0x000fcc0008000000 */
.L_x_4:
[----:B------:R-:W0:Y:S01]  /*04a0*/  LDCU UR5, c[0x0][0x38c] ;  /* 0x00007180ff0577ac */ /* 0x000e220008000800 */
[----:B-1----:R-:W1:Y:S01]  /*04b0*/  LDC R19, c[0x0][0x3b0] ;  /* 0x0000ec00ff137b82 */ /* 0x002e620000000800 */
[----:B------:R-:W-:Y:S01]  /*04c0*/  HFMA2 R9, -RZ, RZ, 0, 2.384185791015625e-07 ;  /* 0x00000004ff097431 */ /* 0x000fe200000001ff */
[----:B------:R-:W-:Y:S01]  /*04d0*/  MOV R11, UR12 ;  /* 0x0000000c000b7c02 */ /* 0x000fe20008000f00 */
[----:B0-----:R-:W-:-:S06]  /*04e0*/  UIMAD.WIDE UR10, UR5, 0x4, UR10 ;  /* 0x00000004050a78a5 */ /* 0x001fcc000f8e020a */
[----:B------:R-:W-:Y:S01]  /*04f0*/  IMAD.WIDE.U32 R8, R0, R9, UR10 ;  /* 0x0000000a00087e25 */ /* 0x000fe2000f8e0009 */
[CC--:B-1----:R-:W-:Y:S02]  /*0500*/  LEA R31, R19.reuse, R19.reuse, 0x1 ;  /* 0x00000013131f7211 */ /* 0x0c2fe400078e08ff */
[C---:B------:R-:W-:Y:S01]  /*0510*/  SHF.L.U32 R27, R19.reuse, 0x2, RZ ;  /* 0x00000002131b7819 */ /* 0x040fe200000006ff */
[C---:B------:R-:W-:Y:S01]  /*0520*/  IMAD R21, R19.reuse, 0x6, RZ ;  /* 0x0000000613157824 */ /* 0x040fe200078e02ff */
[-C--:B------:R-:W-:Y:S01]  /*0530*/  LEA R23, R19, R19.reuse, 0x2 ;  /* 0x0000001313177211 */ /* 0x080fe200078e10ff */
[----:B------:R-:W-:Y:S01]  /*0540*/  IMAD.WIDE R10, R11, 0x4, R8 ;  /* 0x000000040b0a7825 */ /* 0x000fe200078e0208 */
[----:B------:R-:W-:-:S03]  /*0550*/  LEA R17, R19, -R19, 0x3 ;  /* 0x8000001313117211 */ /* 0x000fc600078e18ff */
[--C-:B------:R-:W-:Y:S02]  /*0560*/  IMAD.WIDE R30, R31, 0x4, R8.reuse ;  /* 0x000000041f1e7825 */ /* 0x100fe400078e0208 */
[----:B------:R0:W5:Y:S02]  /*0570*/  LDG.E R10, desc[UR14][R10.64] ;  /* 0x0000000e0a0a7981 */ /* 0x000164000c1e1900 */
[----:B------:R-:W-:-:S04]  /*0580*/  IMAD.WIDE R26, R27, 0x4, R8 ;  /* 0x000000041b1a7825 */ /* 0x000fc800078e0208 */
[--C-:B------:R-:W-:Y:S01]  /*0590*/  IMAD.WIDE R22, R23, 0x4, R8.reuse ;  /* 0x0000000417167825 */ /* 0x100fe200078e0208 */
[----:B------:R0:W5:Y:S03]  /*05a0*/  LDG.E R12, desc[UR14][R26.64] ;  /* 0x0000000e1a0c7981 */ /* 0x000166000c1e1900 */
[--C-:B------:R-:W-:Y:S01]  /*05b0*/  IMAD.WIDE R20, R21, 0x4, R8.reuse ;  /* 0x0000000415147825 */ /* 0x100fe200078e0208 */
[----:B------:R0:W5:Y:S03]  /*05c0*/  LDG.E R11, desc[UR14][R30.64] ;  /* 0x0000000e1e0b7981 */ /* 0x000166000c1e1900 */
[--C-:B------:R-:W-:Y:S01]  /*05d0*/  IMAD.WIDE R18, R19, 0x4, R8.reuse ;  /* 0x0000000413127825 */ /* 0x100fe200078e0208 */
[----:B------:R0:W5:Y:S03]  /*05e0*/  LDG.E R13, desc[UR14][R22.64] ;  /* 0x0000000e160d7981 */ /* 0x000166000c1e1900 */
[----:B------:R-:W-:Y:S01]  /*05f0*/  IMAD.WIDE R16, R17, 0x4, R8 ;  /* 0x0000000411107825 */ /* 0x000fe200078e0208 */
[----:B------:R0:W5:Y:S04]  /*0600*/  LDG.E R14, desc[UR14][R20.64] ;  /* 0x0000000e140e7981 */ /* 0x000168000c1e1900 */
[----:B------:R0:W5:Y:S04]  /*0610*/  LDG.E R8, desc[UR14][R8.64] ;  /* 0x0000000e08087981 */ /* 0x000168000c1e1900 */
[----:B------:R0:W5:Y:S04]  /*0620*/  LDG.E R15, desc[UR14][R16.64] ;  /* 0x0000000e100f7981 */ /* 0x000168000c1e1900 */
[----:B------:R0:W5:Y:S01]  /*0630*/  LDG.E R9, desc[UR14][R18.64] ;  /* 0x0000000e12097981 */ /* 0x000162000c1e1900 */
[----:B------:R-:W1:Y:S01]  /*0640*/  S2UR UR7, SR_CgaCtaId ;  /* 0x00000000000779c3 */ /* 0x000e620000008800 */
[----:B------:R-:W-:Y:S01]  /*0650*/  UISETP.GE.AND UP0, UPT, UR5, 0x1, UPT ;  /* 0x000000010500788c */ /* 0x000fe2000bf06270 */
[----:B------:R-:W-:-:S02]  /*0660*/  UMOV UR6, 0x400 ;  /* 0x0000040000067882 */ /* 0x000fc40000000000 */
[----:B-1----:R-:W-:Y:S02]  /*0670*/  ULEA UR9, UR7, UR6, 0x18 ;  /* 0x0000000607097291 */ /* 0x002fe4000f8ec0ff */
[----:B------:R-:W-:-:S04]  /*0680*/  UIADD3 UR7, UPT, UPT, UR4, UR5, URZ ;  /* 0x0000000504077290 */ /* 0x000fc8000fffe0ff */
[----:B0-----:R-:W-:Y:S08]  /*0690*/  BRA.U !UP0, `(.L_x_2) ;  /* 0x0000000508187547 */ /* 0x001ff0000b800000 */
[----:B------:R-:W0:Y:S01]  /*06a0*/  S2UR UR8, SR_CgaCtaId ;  /* 0x00000000000879c3 */ /* 0x000e220000008800 */
[----:B------:R-:W1:Y:S01]  /*06b0*/  LDCU UR5, c[0x0][0x390] ;  /* 0x00007200ff0577ac */ /* 0x000e620008000800 */
[----:B------:R-:W-:Y:S02]  /*06c0*/  MOV R7, R6 ;  /* 0x0000000600077202 */ /* 0x000fe40000000f00 */
[----:B------:R-:W-:Y:S01]  /*06d0*/  MOV R26, R5 ;  /* 0x00000005001a7202 */ /* 0x000fe20000000f00 */
[----:B------:R-:W-:Y:S01]  /*06e0*/  UMOV UR6, 0x400 ;  /* 0x0000040000067882 */ /* 0x000fe20000000000 */
[----:B------:R-:W-:Y:S01]  /*06f0*/  MOV R27, R4 ;  /* 0x00000004001b7202 */ /* 0x000fe20000000f00 */
[----:B------:R-:W2:Y:S01]  /*0700*/  LDCU UR16, c[0x0][0x388] ;  /* 0x00007100ff1077ac */ /* 0x000ea20008000800 */
[----:B------:R-:W-:Y:S01]  /*0710*/  MOV R37, R2 ;  /* 0x0000000200257202 */ /* 0x000fe20000000f00 */
[----:B------:R-:W3:Y:S01]  /*0720*/  LDCU UR13, c[0x0][0x390] ;  /* 0x00007200ff0d77ac */ /* 0x000ee20008000800 */
[----:B-1----:R-:W-:-:S02]  /*0730*/  UIADD3 UR5, UPT, UPT, UR4, UR5, URZ ;  /* 0x0000000504057290 */ /* 0x002fc4000fffe0ff */
[----:B0-----:R-:W-:-:S04]  /*0740*/  ULEA UR6, UR8, UR6, 0x18 ;  /* 0x0000000608067291 */ /* 0x001fc8000f8ec0ff */
[----:B--23--:R-:W-:-:S12]  /*0750*/  UIADD3 UR6, UPT, UPT, UR6, 0x10, URZ ;  /* 0x0000001006067890 */ /* 0x00cfd8000fffe0ff */
.L_x_3:
[----:B------:R-:W-:Y:S01]  /*0760*/  UISETP.GE.AND UP0, UPT, UR5, UR16, UPT ;  /* 0x000000100500728c */ /* 0x000fe2000bf06270 */
[----:B------:R-:W0:Y:S05]  /*0770*/  LDS.128 R20, [UR6+-0x10] ;  /* 0xfffff006ff147984 */ /* 0x000e2a0008000c00 */
[----:B------:R-:W-:-:S05]  /*0780*/  PLOP3.LUT P0, PT, PT, PT, UP0, 0x80, 0x8 ;  /* 0x000000000008781c */ /* 0x000fca0003f0f008 */
[----:B------:R-:W1:Y:S08]  /*0790*/  @!UP0 LDCU UR8, c[0x0][0x3a0] ;  /* 0x00007400ff0887ac */ /* 0x000e700008000800 */
[----:B------:R-:W2:Y:S01]  /*07a0*/  @!P0 LDG.E R2, desc[UR14][R24.64] ;  /* 0x0000000e18028981 */ /* 0x000ea2000c1e1900 */
[----:B-1----:R-:W-:Y:S02]  /*07b0*/  MOV R31, UR8 ;  /* 0x00000008001f7c02 */ /* 0x002fe40008000f00 */
[----:B------:R-:W-:-:S02]  /*07c0*/  MOV R17, UR8 ;  /* 0x0000000800117c02 */ /* 0x000fc40008000f00 */
[----:B------:R-:W-:Y:S01]  /*07d0*/  MOV R19, UR8 ;  /* 0x0000000800137c02 */ /* 0x000fe20008000f00 */
[----:B------:R-:W-:-:S05]  /*07e0*/  @!P0 IMAD.WIDE R30, R31, 0x4, R24 ;  /* 0x000000041f1e8825 */ /* 0x000fca00078e0218 */
[----:B------:R1:W3:Y:S01]  /*07f0*/  @!P0 LDG.E R4, desc[UR14][R30.64] ;  /* 0x0000000e1e048981 */ /* 0x0002e2000c1e1900 */
[----:B------:R-:W-:-:S05]  /*0800*/  @!P0 IMAD.WIDE R16, R17, 0x4, R30 ;  /* 0x0000000411108825 */ /* 0x000fca00078e021e */
[----:B------:R4:W3:Y:S01]  /*0810*/  @!P0 LDG.E R5, desc[UR14][R16.64] ;  /* 0x0000000e10058981 */ /* 0x0008e2000c1e1900 */
[----:B-1----:R-:W-:-:S05]  /*0820*/  @!P0 IMAD.WIDE R30, R19, 0x4, R16 ;  /* 0x00000004131e8825 */ /* 0x002fca00078e0210 */
[----:B------:R1:W3:Y:S01]  /*0830*/  @!P0 LDG.E R6, desc[UR14][R30.64] ;  /* 0x0000000e1e068981 */ /* 0x0002e2000c1e1900 */
[----:B------:R-:W-:-:S04]  /*0840*/  @!P0 IMAD.WIDE R24, R19, 0x4, R30 ;  /* 0x0000000413188825 */ /* 0x000fc800078e021e */
[-C--:B0-----:R-:W-:Y:S01]  /*0850*/  FFMA R20, R20, R37.reuse, R3 ;  /* 0x0000002514147223 */ /* 0x081fe20000000003 */
[----:B----4-:R-:W0:Y:S01]  /*0860*/  LDS.128 R16, [UR6] ;  /* 0x00000006ff107984 */ /* 0x010e220008000c00 */
[C---:B------:R-:W-:Y:S02]  /*0870*/  FFMA R32, R21.reuse, R37, R32 ;  /* 0x0000002515207223 */ /* 0x040fe40000000020 */
[----:B------:R-:W-:Y:S01]  /*0880*/  FFMA R21, R21, R27, R20 ;  /* 0x0000001b15157223 */ /* 0x000fe20000000014 */
[C---:B------:R-:W-:Y:S01]  /*0890*/  FFMA R20, R22.reuse, R37, R33 ;  /* 0x0000002516147223 */ /* 0x040fe20000000021 */
[C---:B------:R-:W-:Y:S02]  /*08a0*/  FFMA R32, R22.reuse, R27, R32 ;  /* 0x0000001b16207223 */ /* 0x040fe40000000020 */
[-C--:B------:R-:W-:Y:S01]  /*08b0*/  FFMA R22, R22, R26.reuse, R21 ;  /* 0x0000001a16167223 */ /* 0x080fe20000000015 */
[C---:B------:R-:W-:Y:S01]  /*08c0*/  FFMA R33, R23.reuse, R37, R28 ;  /* 0x0000002517217223 */ /* 0x040fe2000000001c */
[C---:B-1----:R-:W-:Y:S01]  /*08d0*/  FFMA R31, R23.reuse, R27, R20 ;  /* 0x0000001b171f7223 */ /* 0x042fe20000000014 */
[C---:B------:R-:W-:Y:S01]  /*08e0*/  FFMA R32, R23.reuse, R26, R32 ;  /* 0x0000001a17207223 */ /* 0x040fe20000000020 */
[----:B------:R-:W-:-:S02]  /*08f0*/  FFMA R3, R23, R7, R22 ;  /* 0x0000000717037223 */ /* 0x000fc40000000016 */
[----:B------:R-:W1:Y:S01]  /*0900*/  LDS.128 R20, [UR6+0x10] ;  /* 0x00001006ff147984 */ /* 0x000e620008000c00 */
[----:B------:R-:W-:-:S04]  /*0910*/  UIADD3 UR4, UPT, UPT, UR4, UR13, URZ ;  /* 0x0000000d04047290 */ /* 0x000fc8000fffe0ff */
[----:B------:R-:W-:Y:S02]  /*0920*/  UISETP.GE.AND UP0, UPT, UR4, UR7, UPT ;  /* 0x000000070400728c */ /* 0x000fe4000bf06270 */
[----:B------:R-:W-:Y:S01]  /*0930*/  UIADD3 UR5, UPT, UPT, UR5, UR13, URZ ;  /* 0x0000000d05057290 */ /* 0x000fe2000fffe0ff */
[-C--:B0-----:R-:W-:Y:S01]  /*0940*/  FFMA R29, R16, R37.reuse, R29 ;  /* 0x00000025101d7223 */ /* 0x081fe2000000001d */
[-C--:B------:R-:W-:Y:S01]  /*0950*/  FFMA R34, R17, R37.reuse, R34 ;  /* 0x0000002511227223 */ /* 0x080fe20000000022 */
[-C--:B------:R-:W-:Y:S01]  /*0960*/  FFMA R35, R18, R37.reuse, R35 ;  /* 0x0000002512237223 */ /* 0x080fe20000000023 */
[----:B------:R-:W-:Y:S01]  /*0970*/  FFMA R36, R19, R37, R36 ;  /* 0x0000002513247223 */ /* 0x000fe20000000024 */
[CC--:B------:R-:W-:Y:S01]  /*0980*/  FFMA R29, R16.reuse, R27.reuse, R29 ;  /* 0x0000001b101d7223 */ /* 0x0c0fe2000000001d */
[CC--:B------:R-:W-:Y:S01]  /*0990*/  FFMA R28, R16.reuse, R27.reuse, R33 ;  /* 0x0000001b101c7223 */ /* 0x0c0fe20000000021 */
[CC--:B------:R-:W-:Y:S01]  /*09a0*/  FFMA R34, R16.reuse, R27.reuse, R34 ;  /* 0x0000001b10227223 */ /* 0x0c0fe20000000022 */
[CC--:B------:R-:W-:Y:S01]  /*09b0*/  FFMA R35, R16.reuse, R27.reuse, R35 ;  /* 0x0000001b10237223 */ /* 0x0c0fe20000000023 */
[C---:B------:R-:W-:Y:S01]  /*09c0*/  FFMA R36, R16.reuse, R27, R36 ;  /* 0x0000001b10247223 */ /* 0x040fe20000000024 */
[CC--:B------:R-:W-:Y:S01]  /*09d0*/  FFMA R30, R16.reuse, R26.reuse, R31 ;  /* 0x0000001a101e7223 */ /* 0x0c0fe2000000001f */
[-C--:B------:R-:W-:Y:S01]  /*09e0*/  FFMA R32, R16, R7.reuse, R32 ;  /* 0x0000000710207223 */ /* 0x080fe20000000020 */
[-C--:B------:R-:W-:Y:S01]  /*09f0*/  FFMA R16, R18, R26.reuse, R29 ;  /* 0x0000001a12107223 */ /* 0x080fe2000000001d */
[CC--:B------:R-:W-:Y:S01]  /*0a00*/  FFMA R28, R17.reuse, R26.reuse, R28 ;  /* 0x0000001a111c7223 */ /* 0x0c0fe2000000001c */
[-C--:B------:R-:W-:Y:S01]  /*0a10*/  FFMA R33, R17, R7.reuse, R30 ;  /* 0x0000000711217223 */ /* 0x080fe2000000001e */
[CC--:B------:R-:W-:Y:S01]  /*0a20*/  FFMA R34, R19.reuse, R26.reuse, R34 ;  /* 0x0000001a13227223 */ /* 0x0c0fe20000000022 */
[-C--:B------:R-:W-:Y:S01]  /*0a30*/  FFMA R29, R19, R7.reuse, R16 ;  /* 0x00000007131d7223 */ /* 0x080fe20000000010 */
[-C--:B-1----:R-:W-:Y:S01]  /*0a40*/  FFMA R16, R20, R26.reuse, R35 ;  /* 0x0000001a14107223 */ /* 0x082fe20000000023 */
[C---:B------:R-:W-:Y:S01]  /*0a50*/  FFMA R17, R21.reuse, R26, R36 ;  /* 0x0000001a15117223 */ /* 0x040fe20000000024 */
[-C--:B------:R-:W-:Y:S01]  /*0a60*/  FFMA R28, R18, R7.reuse, R28 ;  /* 0x00000007121c7223 */ /* 0x080fe2000000001c */
[-C--:B------:R-:W-:Y:S01]  /*0a70*/  FFMA R34, R20, R7.reuse, R34 ;  /* 0x0000000714227223 */ /* 0x080fe20000000022 */
[-C--:B------:R-:W-:Y:S01]  /*0a80*/  FFMA R35, R21, R7.reuse, R16 ;  /* 0x0000000715237223 */ /* 0x080fe20000000010 */
[----:B------:R-:W-:Y:S01]  /*0a90*/  FFMA R36, R22, R7, R17 ;  /* 0x0000000716247223 */ /* 0x000fe20000000011 */
[----:B------:R-:W-:Y:S01]  /*0aa0*/  ULEA UR6, UR13, UR6, 0x5 ;  /* 0x000000060d067291 */ /* 0x000fe2000f8e28ff */
[----:B--2---:R-:W-:-:S02]  /*0ab0*/  MOV R37, R2 ;  /* 0x0000000200257202 */ /* 0x004fc40000000f00 */
[----:B---3--:R-:W-:Y:S02]  /*0ac0*/  MOV R27, R4 ;  /* 0x00000004001b7202 */ /* 0x008fe40000000f00 */
[----:B------:R-:W-:Y:S02]  /*0ad0*/  MOV R26, R5 ;  /* 0x00000005001a7202 */ /* 0x000fe40000000f00 */
[----:B------:R-:W-:Y:S01]  /*0ae0*/  MOV R7, R6 ;  /* 0x0000000600077202 */ /* 0x000fe20000000f00 */
[----:B------:R-:W-:Y:S06]  /*0af0*/  BRA.U !UP0, `(.L_x_3) ;  /* 0xfffffffd08187547 */ /* 0x000fec000b83ffff */
.L_x_2:
[----:B------:R-:W-:Y:S01]  /*0b00*/  BAR.SYNC.DEFER_BLOCKING 0x0 ;  /* 0x0000000000007b1d */ /* 0x000fe20000010000 */
[----:B------:R-:W-:-:S05]  /*0b10*/  LEA R7, R0, UR9, 0x5 ;  /* 0x0000000900077c11 */ /* 0x000fca000f8e28ff */
[----:B------:R-:W0:Y:S01]  /*0b20*/  LDCU UR4, c[0x0][0x388] ;  /* 0x00007100ff0477ac */ /* 0x000e220008000800 */
[----:B-----5:R1:W-:Y:S01]  /*0b30*/  STS.128 [R7], R8 ;  /* 0x0000000807007388 */ /* 0x0203e20000000c00 */
[----:B0-----:R-:W-:-:S03]  /*0b40*/  UISETP.GE.AND UP0, UPT, UR7, UR4, UPT ;  /* 0x000000040700728c */ /* 0x001fc6000bf06270 */
[----:B------:R1:W-:Y:S01]  /*0b50*/  STS.128 [R7+0x10], R12 ;  /* 0x0000100c07007388 */ /* 0x0003e20000000c00 */
[----:B------:R-:W-:Y:S01]  /*0b60*/  UMOV UR4, UR7 ;  /* 0x0000000700047c82 */ /* 0x000fe20008000000 */
[----:B------:R-:W-:Y:S06]  /*0b70*/  BAR.SYNC.DEFER_BLOCKING 0x0 ;  /* 0x0000000000007b1d */ /* 0x000fec0000010000 */
[----:B------:R-:W-:Y:S05]  /*0b80*/  BRA.U !UP0, `(.L_x_4) ;  /* 0xfffffff908447547 */ /* 0x000fea000b83ffff */
.L_x_1:
[----:B------:R-:W2:Y:S01]  /*0b90*/  S2R R0, SR_TID.X ;  /* 0x0000000000007919 */ /* 0x000ea20000002100 */
[----:B------:R-:W2:Y:S08]  /*0ba0*/  S2UR UR4, SR_CTAID.X ;  /* 0x00000000000479c3 */ /* 0x000eb00000002500 */
[----:B01----:R-:W2:Y:S08]  /*0bb0*/  LDC R7, c[0x0][0x360] ;  /* 0x0000d800ff077b82 */ /* 0x003eb00000000800 */
[----:B------:R-:W0:Y:S08]  /*0bc0*/  LDC.64 R4, c[0x0][0x3b8] ;  /* 0x0000ee00ff047b82 */ /* 0x000e300000000a00 */
[----:B------:R-:W1:Y:S01]  /*0bd0*/  LDC R19, c[0x0][0x3c0] ;  /* 0x0000f000ff137b82 */ /* 0x000e620000000800 */
[----:B--2---:R-:W-:-:S04]  /*0be0*/  IMAD R7, R7, UR4, R0 ;  /* 0x0000000407077c24 */ /* 0x004fc8000f8e0200 */
[----:B0-----:R-:W-:-:S05]  /*0bf0*/  IMAD.WIDE R4, R7, 0x4, R4 ;  /* 0x0000000407047825 */ /* 0x001fca00078e0204 */
[----:B------:R-:W-:Y:S01]  /*0c00*/  STG.E desc[UR14][R4.64], R3 ;  /* 0x0000000304007986 */ /* 0x000fe2000c10190e */
[----:B-1----:R-:W-:-:S05]  /*0c10*/  IMAD.WIDE R6, R19, 0x4, R4 ;  /* 0x0000000413067825 */ /* 0x002fca00078e0204 */
[----:B------:R-:W-:Y:S01]  /*0c20*/  STG.E desc[UR14][R6.64], R32 ;  /* 0x0000002006007986 */ /* 0x000fe2000c10190e */
[----:B------:R-:W-:-:S05]  /*0c30*/  IMAD.WIDE R8, R19, 0x4, R6 ;  /* 0x0000000413087825 */ /* 0x000fca00078e0206 */
[----:B------:R-:W-:Y:S01]  /*0c40*/  STG.E desc[UR14][R8.64], R33 ;  /* 0x0000002108007986 */ /* 0x000fe2000c10190e */
[----:B------:R-:W-:-:S05]  /*0c50*/  IMAD.WIDE R10, R19, 0x4, R8 ;  /* 0x00000004130a7825 */ /* 0x000fca00078e0208 */
[----:B------:R-:W-:Y:S01]  /*0c60*/  STG.E desc[UR14][R10.64], R28 ;  /* 0x0000001c0a007986 */ /* 0x000fe2000c10190e */
[----:B-----5:R-:W-:-:S05]  /*0c70*/  IMAD.WIDE R12, R19, 0x4, R10 ;  /* 0x00000004130c7825 */ /* 0x020fca00078e020a */
[----:B------:R-:W-:Y:S01]  /*0c80*/  STG.E desc[UR14][R12.64], R29 ;  /* 0x0000001d0c007986 */ /* 0x000fe2000c10190e */
[----:B------:R-:W-:-:S05]  /*0c90*/  IMAD.WIDE R14, R19, 0x4, R12 ;  /* 0x00000004130e7825 */ /* 0x000fca00078e020c */
[----:B------:R-:W-:Y:S01]  /*0ca0*/  STG.E desc[UR14][R14.64], R34 ;  /* 0x000000220e007986 */ /* 0x000fe2000c10190e */
[----:B------:R-:W-:-:S05]  /*0cb0*/  IMAD.WIDE R16, R19, 0x4, R14 ;  /* 0x0000000413107825 */ /* 0x000fca00078e020e */
[----:B------:R-:W-:Y:S01]  /*0cc0*/  STG.E desc[UR14][R16.64], R35 ;  /* 0x0000002310007986 */ /* 0x000fe2000c10190e */
[----:B------:R-:W-:-:S05]  /*0cd0*/  IMAD.WIDE R18, R19, 0x4, R16 ;  /* 0x0000000413127825 */ /* 0x000fca00078e0210 */
[----:B------:R-:W-:Y:S01]  /*0ce0*/  STG.E desc[UR14][R18.64], R36 ;  /* 0x0000002412007986 */ /* 0x000fe2000c10190e */
[----:B------:R-:W-:Y:S05]  /*0cf0*/  EXIT ;  /* 0x000000000000794d */ /* 0x000fea0003800000 */
.L_x_5:
        /* <DEDUP_REMOVED lines=16> */
.L_x_67:


//--------------------- .text._Z30dgemm_kernel_prefetch_s2r_4_16iiiiiPfiS_iS_i --------------------------
	.section	.text._Z30dgemm_kernel_prefetch_s2r_4_16iiiiiPfiS_iS_i,"ax",@progbits
	.align	128
        .global         _Z30dgemm_kernel_prefetch_s2r_4_16iiiiiPfiS_iS_i
        .type           _Z30dgemm_kernel_prefetch_s2r_4_16iiiiiPfiS_iS_i,@function
        .size           _Z30dgemm_kernel_prefetch_s2r_4_16iiiiiPfiS_iS_i,(.L_x_68 - _Z30dgemm_kernel_prefetch_s2r_4_16iiiiiPfiS_iS_i)
        .other          _Z30dgemm_kernel_prefetch_s2r_4_16iiiiiPfiS_iS_i,@"STO_CUDA_ENTRY STV_DEFAULT"
_Z30dgemm_kernel_prefetch_s2r_4_16iiiiiPfiS_iS_i:
.text._Z30dgemm_kernel_prefetch_s2r_4_16iiiiiPfiS_iS_i:
[----:B------:R-:W-:Y:S01]  /*0000*/  LDC R1, c[0x0][0x37c] ;  /* 0x0000df00ff017b82 */ /* 0x000fe20000000800 */
[----:B------:R-:W0:Y:S01]  /*0010*/  S2R R21, SR_TID.X ;  /* 0x0000000000157919 */ /* 0x000e220000002100 */
[----:B------:R-:W1:Y:S06]  /*0020*/  LDCU UR9, c[0x0][0x390] ;  /* 0x00007200ff0977ac */ /* 0x000e6c0008000800 */
[----:B------:R-:W0:Y:S01]  /*0030*/  S2UR UR4, SR_CTAID.X ;  /* 0x00000000000479c3 */ /* 0x000e220000002500 */
[----:B------:R-:W-:Y:S01]  /*0040*/  CS2R R10, SRZ ;  /* 0x00000000000a7805 */ /* 0x000fe2000001ff00 */
[----:B------:R-:W2:Y:S01]  /*0050*/  LDCU UR5, c[0x0][0x388] ;  /* 0x00007100ff0577ac */ /* 0x000ea20008000800 */
[----:B------:R-:W3:Y:S05]  /*0060*/  LDCU.64 UR16, c[0x0][0x358] ;  /* 0x00006b00ff1077ac */ /* 0x000eea0008000a00 */
[----:B------:R-:W0:Y:S08]  /*0070*/  LDC R20, c[0x0][0x360] ;  /* 0x0000d800ff147b82 */ /* 0x000e300000000800 */
[----:B------:R-:W4:Y:S01]  /*0080*/  LDC.64 R12, c[0x0][0x398] ;  /* 0x0000e600ff0c7b82 */ /* 0x000f220000000a00 */
[----:B-1----:R-:W-:-:S02]  /*0090*/  UISETP.GE.AND UP0, UPT, UR9, 0x1, UPT ;  /* 0x000000010900788c */ /* 0x002fc4000bf06270 */
[----:B--2---:R-:W-:Y:S01]  /*00a0*/  UISETP.GE.AND UP1, UPT, UR5, 0x1, UPT ;  /* 0x000000010500788c */ /* 0x004fe2000bf26270 */
[----:B0-----:R-:W-:-:S04]  /*00b0*/  IMAD R20, R20, UR4, R21 ;  /* 0x0000000414147c24 */ /* 0x001fc8000f8e0215 */
[----:B----4-:R-:W-:Y:S02]  /*00c0*/  IMAD.WIDE R12, R20, 0x4, R12 ;  /* 0x00000004140c7825 */ /* 0x010fe400078e020c */
[----:B---3--:R-:W-:Y:S05]  /*00d0*/  BRA.U !UP0, `(.L_x_6) ;  /* 0x00000001083c7547 */ /* 0x008fea000b800000 */
[----:B------:R-:W0:Y:S01]  /*00e0*/  S2UR UR5, SR_CgaCtaId ;  /* 0x00000000000579c3 */ /* 0x000e220000008800 */
[----:B------:R-:W-:-:S07]  /*00f0*/  UMOV UR4, 0x400 ;  /* 0x0000040000047882 */ /* 0x000fce0000000000 */
[----:B------:R-:W1:Y:S08]  /*0100*/  LDC R4, c[0x0][0x38c] ;  /* 0x0000e300ff047b82 */ /* 0x000e700000000800 */
[----:B------:R-:W2:Y:S01]  /*0110*/  LDC R6, c[0x0][0x3a0] ;  /* 0x0000e800ff067b82 */ /* 0x000ea20000000800 */
[----:B0-----:R-:W-:-:S03]  /*0120*/  ULEA UR5, UR5, UR4, 0x18 ;  /* 0x0000000405057291 */ /* 0x001fc6000f8ec0ff */
[----:B------:R-:W-:-:S09]  /*0130*/  UMOV UR4, URZ ;  /* 0x000000ff00047c82 */ /* 0x000fd20008000000 */
.L_x_7:
[----:B--2---:R-:W-:-:S04]  /*0140*/  IMAD R3, R6, UR4, RZ ;  /* 0x0000000406037c24 */ /* 0x004fc8000f8e02ff */
[----:B0-----:R-:W-:-:S06]  /*0150*/  IMAD.WIDE R2, R3, 0x4, R12 ;  /* 0x0000000403027825 */ /* 0x001fcc00078e020c */
[----:B------:R-:W2:Y:S01]  /*0160*/  LDG.E R2, desc[UR16][R2.64] ;  /* 0x0000001002027981 */ /* 0x000ea2000c1e1900 */
[----:B-1----:R-:W-:Y:S01]  /*0170*/  IMAD R0, R4, UR4, R21 ;  /* 0x0000000404007c24 */ /* 0x002fe2000f8e0215 */
[----:B------:R-:W-:-:S04]  /*0180*/  UIADD3 UR4, UPT, UPT, UR4, 0x1, URZ ;  /* 0x0000000104047890 */ /* 0x000fc8000fffe0ff */
[----:B------:R-:W-:Y:S01]  /*0190*/  LEA R5, R0, UR5, 0x2 ;  /* 0x0000000500057c11 */ /* 0x000fe2000f8e10ff */
[----:B------:R-:W-:-:S04]  /*01a0*/  UISETP.NE.AND UP0, UPT, UR4, UR9, UPT ;  /* 0x000000090400728c */ /* 0x000fc8000bf05270 */
[----:B--2---:R0:W-:Y:S05]  /*01b0*/  STS [R5], R2 ;  /* 0x0000000205007388 */ /* 0x0041ea0000000800 */
[----:B------:R-:W-:Y:S05]  /*01c0*/  BRA.U UP0, `(.L_x_7) ;  /* 0xfffffffd00dc7547 */ /* 0x000fea000b83ffff */
.L_x_6:
[----:B------:R-:W-:Y:S01]  /*01d0*/  CS2R R8, SRZ ;  /* 0x0000000000087805 */ /* 0x000fe2000001ff00 */
[----:B------:R-:W-:Y:S06]  /*01e0*/  BRA.U !UP1, `(.L_x_8) ;  /* 0x0000000509e47547 */ /* 0x000fec000b800000 */
[----:B------:R-:W1:Y:S01]  /*01f0*/  S2UR UR6, SR_CgaCtaId ;  /* 0x00000000000679c3 */ /* 0x000e620000008800 */
[----:B------:R-:W2:Y:S01]  /*0200*/  LDCU UR8, c[0x0][0x3a0] ;  /* 0x00007400ff0877ac */ /* 0x000ea20008000800 */
[----:B------:R-:W-:Y:S02]  /*0210*/  CS2R R8, SRZ ;  /* 0x0000000000087805 */ /* 0x000fe4000001ff00 */
[----:B------:R-:W-:Y:S01]  /*0220*/  CS2R R10, SRZ ;  /* 0x00000000000a7805 */ /* 0x000fe2000001ff00 */
[----:B------:R-:W3:Y:S03]  /*0230*/  LDCU UR4, c[0x0][0x38c] ;  /* 0x00007180ff0477ac */ /* 0x000ee60008000800 */
[----:B------:R-:W4:Y:S01]  /*0240*/  LDC R3, c[0x0][0x3b0] ;  /* 0x0000ec00ff037b82 */ /* 0x000f220000000800 */
[----:B------:R-:W-:Y:S01]  /*0250*/  UMOV UR5, 0x400 ;  /* 0x0000040000057882 */ /* 0x000fe20000000000 */
[----:B--2---:R-:W-:Y:S01]  /*0260*/  UIMAD UR8, UR9, UR8, URZ ;  /* 0x00000008090872a4 */ /* 0x004fe2000f8e02ff */
[----:B---3--:R-:W-:Y:S01]  /*0270*/  MOV R0, UR4 ;  /* 0x0000000400007c02 */ /* 0x008fe20008000f00 */
[----:B-1----:R-:W-:-:S04]  /*0280*/  ULEA UR5, UR6, UR5, 0x18 ;  /* 0x0000000506057291 */ /* 0x002fc8000f8ec0ff */
[----:B0-----:R-:W-:Y:S01]  /*0290*/  MOV R5, UR8 ;  /* 0x0000000800057c02 */ /* 0x001fe20008000f00 */
[----:B------:R-:W-:Y:S01]  /*02a0*/  UIMAD UR4, UR9, UR4, URZ ;  /* 0x00000004090472a4 */ /* 0x000fe2000f8e02ff */
[----:B------:R-:W0:Y:S01]  /*02b0*/  LDCU.64 UR6, c[0x0][0x3a8] ;  /* 0x00007500ff0677ac */ /* 0x000e220008000a00 */
[----:B------:R-:W-:Y:S02]  /*02c0*/  LEA R7, R21, UR5, 0x2 ;  /* 0x0000000515077c11 */ /* 0x000fe4000f8e10ff */
[----:B------:R-:W-:Y:S01]  /*02d0*/  IMAD.WIDE R12, R5, 0x4, R12 ;  /* 0x00000004050c7825 */ /* 0x000fe200078e020c */
[----:B------:R-:W-:Y:S01]  /*02e0*/  ULEA UR9, UR4, UR5, 0x2 ;  /* 0x0000000504097291 */ /* 0x000fe2000f8e10ff */
[C---:B----4-:R-:W-:Y:S02]  /*02f0*/  SHF.L.U32 R4, R3.reuse, 0x1, RZ ;  /* 0x0000000103047819 */ /* 0x050fe400000006ff */
[----:B------:R-:W-:Y:S01]  /*0300*/  LEA R6, R0, R7, 0x2 ;  /* 0x0000000700067211 */ /* 0x000fe200078e10ff */
[----:B------:R-:W-:Y:S01]  /*0310*/  UMOV UR4, URZ ;  /* 0x000000ff00047c82 */ /* 0x000fe20008000000 */
[----:B------:R-:W-:-:S02]  /*0320*/  LEA R3, R3, R3, 0x1 ;  /* 0x0000000303037211 */ /* 0x000fc400078e08ff */
[C---:B------:R-:W-:Y:S02]  /*0330*/  LEA R5, R0.reuse, R6, 0x2 ;  /* 0x0000000600057211 */ /* 0x040fe400078e10ff */
[----:B------:R-:W-:Y:S02]  /*0340*/  LEA R2, R21, UR9, 0x4 ;  /* 0x0000000915027c11 */ /* 0x000fe4000f8e20ff */
[----:B0-----:R-:W-:-:S07]  /*0350*/  LEA R0, R0, R5, 0x2 ;  /* 0x0000000500007211 */ /* 0x001fce00078e10ff */
.L_x_16:
[----:B0-----:R-:W0:Y:S01]  /*0360*/  LDC R25, c[0x0][0x3b0] ;  /* 0x0000ec00ff197b82 */ /* 0x001e220000000800 */
[----:B------:R-:W-:Y:S01]  /*0370*/  HFMA2 R14, -RZ, RZ, 0, 2.384185791015625e-07 ;  /* 0x00000004ff0e7431 */ /* 0x000fe200000001ff */
[----:B-1----:R-:W1:Y:S01]  /*0380*/  LDCU UR5, c[0x0][0x38c] ;  /* 0x00007180ff0577ac */ /* 0x002e620008000800 */
[----:B------:R-:W2:Y:S03]  /*0390*/  LDCU UR11, c[0x0][0x388] ;  /* 0x00007100ff0b77ac */ /* 0x000ea60008000800 */
[----:B------:R-:W-:-:S04]  /*03a0*/  IMAD.WIDE.U32 R14, R21, R14, UR6 ;  /* 0x00000006150e7e25 */ /* 0x000fc8000f8e000e */
[--C-:B------:R-:W-:Y:S01]  /*03b0*/  IMAD.WIDE R16, R4, 0x4, R14.reuse ;  /* 0x0000000404107825 */ /* 0x100fe200078e020e */
[----:B------:R-:W-:Y:S03]  /*03c0*/  BAR.SYNC.DEFER_BLOCKING 0x0 ;  /* 0x0000000000007b1d */ /* 0x000fe60000010000 */
[----:B------:R-:W-:-:S04]  /*03d0*/  IMAD.WIDE R18, R3, 0x4, R14 ;  /* 0x0000000403127825 */ /* 0x000fc800078e020e */
[----:B0-----:R-:W-:-:S06]  /*03e0*/  IMAD.WIDE R24, R25, 0x4, R14 ;  /* 0x0000000419187825 */ /* 0x001fcc00078e020e */
[----:B---3--:R-:W3:Y:S04]  /*03f0*/  LDG.E R25, desc[UR16][R24.64] ;  /* 0x0000001018197981 */ /* 0x008ee8000c1e1900 */
[----:B------:R-:W4:Y:S04]  /*0400*/  LDG.E R15, desc[UR16][R14.64] ;  /* 0x000000100e0f7981 */ /* 0x000f28000c1e1900 */
[----:B------:R-:W5:Y:S04]  /*0410*/  LDG.E R17, desc[UR16][R16.64] ;  /* 0x0000001010117981 */ /* 0x000f68000c1e1900 */
[----:B------:R-:W5:Y:S01]  /*0420*/  LDG.E R19, desc[UR16][R18.64] ;  /* 0x0000001012137981 */ /* 0x000f62000c1e1900 */
[----:B-1----:R-:W-:Y:S01]  /*0430*/  UISETP.GE.AND UP1, UPT, UR5, 0x1, UPT ;  /* 0x000000010500788c */ /* 0x002fe2000bf26270 */
[----:B------:R-:W-:Y:S01]  /*0440*/  UMOV UR10, UR4 ;  /* 0x00000004000a7c82 */ /* 0x000fe20008000000 */
[----:B------:R-:W-:-:S04]  /*0450*/  UIADD3 UR4, UPT, UPT, UR4, UR5, URZ ;  /* 0x0000000504047290 */ /* 0x000fc8000fffe0ff */
[----:B--2---:R-:W-:Y:S01]  /*0460*/  UISETP.GE.AND UP0, UPT, UR4, UR11, UPT ;  /* 0x0000000b0400728c */ /* 0x004fe2000bf06270 */
[----:B---3--:R0:W-:Y:S04]  /*0470*/  STS [R2+0x4], R25 ;  /* 0x0000041902007388 */ /* 0x0081e80000000800 */
[----:B----4-:R0:W-:Y:S04]  /*0480*/  STS [R2], R15 ;  /* 0x0000000f02007388 */ /* 0x0101e80000000800 */
[----:B-----5:R0:W-:Y:S04]  /*0490*/  STS [R2+0x8], R17 ;  /* 0x0000081102007388 */ /* 0x0201e80000000800 */
[----:B------:R0:W-:Y:S01]  /*04a0*/  STS [R2+0xc], R19 ;  /* 0x00000c1302007388 */ /* 0x0001e20000000800 */
[----:B------:R-:W-:Y:S06]  /*04b0*/  BAR.SYNC.DEFER_BLOCKING 0x0 ;  /* 0x0000000000007b1d */ /* 0x000fec0000010000 */
[----:B------:R-:W-:Y:S05]  /*04c0*/  BRA.U !UP1, `(.L_x_9) ;  /* 0x0000000509207547 */ /* 0x000fea000b800000 */
[----:B------:R-:W1:Y:S02]  /*04d0*/  LDCU UR5, c[0x0][0x390] ;  /* 0x00007200ff0577ac */ /* 0x000e640008000800 */
[----:B-1----:R-:W-:-:S09]  /*04e0*/  UISETP.GT.AND UP1, UPT, UR5, URZ, UPT ;  /* 0x000000ff0500728c */ /* 0x002fd2000bf24270 */
[----:B------:R-:W-:Y:S05]  /*04f0*/  BRA.U UP1, `(.L_x_10) ;  /* 0x0000000101607547 */ /* 0x000fea000b800000 */
[----:B------:R-:W1:Y:S01]  /*0500*/  LDC R24, c[0x0][0x388] ;  /* 0x0000e200ff187b82 */ /* 0x000e620000000800 */
[----:B------:R-:W2:Y:S01]  /*0510*/  LDCU UR11, c[0x0][0x390] ;  /* 0x00007200ff0b77ac */ /* 0x000ea20008000800 */
[----:B------:R-:W-:-:S06]  /*0520*/  UIADD3 UR5, UPT, UPT, UR10, UR5, URZ ;  /* 0x000000050a057290 */ /* 0x000fcc000fffe0ff */
[----:B0-----:R-:W0:Y:S06]  /*0530*/  LDC R25, c[0x0][0x3a0] ;  /* 0x0000e800ff197b82 */ /* 0x001e2c0000000800 */
.L_x_12:
[----:B-1----:R-:W-:-:S13]  /*0540*/  ISETP.LE.AND P0, PT, R24, UR5, PT ;  /* 0x0000000518007c0c */ /* 0x002fda000bf03270 */
[----:B---3--:R-:W-:Y:S05]  /*0550*/  @P0 BRA `(.L_x_11) ;  /* 0x00000000001c0947 */ /* 0x008fea0003800000 */
[C-C-:B0-----:R-:W-:Y:S01]  /*0560*/  IMAD.WIDE R18, R25.reuse, 0x4, R12.reuse ;  /* 0x0000000419127825 */ /* 0x141fe200078e020c */
[----:B------:R1:W5:Y:S03]  /*0570*/  LDG.E R26, desc[UR16][R12.64] ;  /* 0x000000100c1a7981 */ /* 0x000366000c1e1900 */
[C-C-:B------:R-:W-:Y:S01]  /*0580*/  IMAD.WIDE R16, R25.reuse, 0x8, R12.reuse ;  /* 0x0000000819107825 */ /* 0x140fe200078e020c */
[----:B------:R1:W5:Y:S03]  /*0590*/  LDG.E R23, desc[UR16][R18.64] ;  /* 0x0000001012177981 */ /* 0x000366000c1e1900 */
[----:B------:R-:W-:Y:S01]  /*05a0*/  IMAD.WIDE R14, R25, 0xc, R12 ;  /* 0x0000000c190e7825 */ /* 0x000fe200078e020c */
[----:B------:R1:W5:Y:S04]  /*05b0*/  LDG.E R22, desc[UR16][R16.64] ;  /* 0x0000001010167981 */ /* 0x000368000c1e1900 */
[----:B------:R1:W5:Y:S02]  /*05c0*/  LDG.E R27, desc[UR16][R14.64] ;  /* 0x000000100e1b7981 */ /* 0x000364000c1e1900 */
.L_x_11:
[----:B-----5:R3:W-:Y:S01]  /*05d0*/  @!P0 STS [R7], R26 ;  /* 0x0000001a07008388 */ /* 0x0207e20000000800 */
[----:B--2---:R-:W-:Y:S01]  /*05e0*/  UIADD3 UR10, UPT, UPT, UR10, UR11, URZ ;  /* 0x0000000b0a0a7290 */ /* 0x004fe2000fffe0ff */
[----:B-1----:R-:W-:Y:S01]  /*05f0*/  MOV R15, UR8 ;  /* 0x00000008000f7c02 */ /* 0x002fe20008000f00 */
[----:B------:R-:W-:Y:S01]  /*0600*/  UIADD3 UR5, UPT, UPT, UR5, UR11, URZ ;  /* 0x0000000b05057290 */ /* 0x000fe2000fffe0ff */
[----:B------:R3:W-:Y:S01]  /*0610*/  @!P0 STS [R6], R23 ;  /* 0x0000001706008388 */ /* 0x0007e20000000800 */
[----:B------:R-:W-:Y:S02]  /*0620*/  UISETP.GE.AND UP1, UPT, UR10, UR4, UPT ;  /* 0x000000040a00728c */ /* 0x000fe4000bf26270 */
[----:B------:R-:W-:Y:S01]  /*0630*/  IMAD.WIDE R12, R15, 0x4, R12 ;  /* 0x000000040f0c7825 */ /* 0x000fe200078e020c */
[----:B------:R3:W-:Y:S04]  /*0640*/  @!P0 STS [R5], R22 ;  /* 0x0000001605008388 */ /* 0x0007e80000000800 */
[----:B------:R3:W-:Y:S02]  /*0650*/  @!P0 STS [R0], R27 ;  /* 0x0000001b00008388 */ /* 0x0007e40000000800 */
[----:B------:R-:W-:Y:S05]  /*0660*/  BRA.U !UP1, `(.L_x_12) ;  /* 0xfffffffd09b47547 */ /* 0x000fea000b83ffff */
[----:B------:R-:W-:Y:S05]  /*0670*/  BRA `(.L_x_9) ;  /* 0x0000000000b47947 */ /* 0x000fea0003800000 */
.L_x_10:
[----:B------:R-:W-:-:S05]  /*0680*/  UMOV UR11, UR10 ;  /* 0x0000000a000b7c82 */ /* 0x000fca0008000000 */
.L_x_15:
[----:B-1----:R-:W1:Y:S01]  /*0690*/  LDCU UR18, c[0x0][0x390] ;  /* 0x00007200ff1277ac */ /* 0x002e620008000800 */
[----:B------:R-:W2:Y:S01]  /*06a0*/  LDCU UR19, c[0x0][0x388] ;  /* 0x00007100ff1377ac */ /* 0x000ea20008000800 */
[----:B------:R-:W3:Y:S01]  /*06b0*/  LDCU UR20, c[0x0][0x38c] ;  /* 0x00007180ff1477ac */ /* 0x000ee20008000800 */
[----:B------:R-:W-:Y:S02]  /*06c0*/  UIADD3 UR14, UPT, UPT, -UR10, UR11, URZ ;  /* 0x0000000b0a0e7290 */ /* 0x000fe4000fffe1ff */
[----:B-1----:R-:W-:-:S04]  /*06d0*/  UIADD3 UR13, UPT, UPT, UR11, UR18, URZ ;  /* 0x000000120b0d7290 */ /* 0x002fc8000fffe0ff */
[----:B--2---:R-:W-:Y:S02]  /*06e0*/  UISETP.GE.AND UP2, UPT, UR13, UR19, UPT ;  /* 0x000000130d00728c */ /* 0x004fe4000bf46270 */
[----:B------:R-:W-:-:S07]  /*06f0*/  UISETP.GE.AND UP1, UPT, UR13, UR4, UPT ;  /* 0x000000040d00728c */ /* 0x000fce000bf26270 */
[----:B---3--:R-:W-:Y:S05]  /*0700*/  BRA.U UP2, `(.L_x_13) ;  /* 0x0000000102207547 */ /* 0x008fea000b800000 */
[----:B0-----:R-:W0:Y:S01]  /*0710*/  LDC R19, c[0x0][0x3a0] ;  /* 0x0000e800ff137b82 */ /* 0x001e220000000800 */
[----:B------:R1:W5:Y:S01]  /*0720*/  LDG.E R26, desc[UR16][R12.64] ;  /* 0x000000100c1a7981 */ /* 0x000362000c1e1900 */
[----:B0-----:R-:W-:-:S05]  /*0730*/  IMAD.WIDE R14, R19, 0x4, R12 ;  /* 0x00000004130e7825 */ /* 0x001fca00078e020c */
[----:B------:R1:W5:Y:S01]  /*0740*/  LDG.E R23, desc[UR16][R14.64] ;  /* 0x000000100e177981 */ /* 0x000362000c1e1900 */
[----:B------:R-:W-:-:S05]  /*0750*/  IMAD.WIDE R16, R19, 0x4, R14 ;  /* 0x0000000413107825 */ /* 0x000fca00078e020e */
[----:B------:R1:W5:Y:S01]  /*0760*/  LDG.E R22, desc[UR16][R16.64] ;  /* 0x0000001010167981 */ /* 0x000362000c1e1900 */
[----:B------:R-:W-:-:S05]  /*0770*/  IMAD.WIDE R18, R19, 0x4, R16 ;  /* 0x0000000413127825 */ /* 0x000fca00078e0210 */
[----:B------:R1:W5:Y:S02]  /*0780*/  LDG.E R27, desc[UR16][R18.64] ;  /* 0x00000010121b7981 */ /* 0x000364000c1e1900 */
.L_x_13:
[----:B------:R-:W-:Y:S01]  /*0790*/  UMOV UR5, URZ ;  /* 0x000000ff00057c82 */ /* 0x000fe20008000000 */
[----:B------:R-:W-:-:S05]  /*07a0*/  UMOV UR11, UR13 ;  /* 0x0000000d000b7c82 */ /* 0x000fca0008000000 */
.L_x_14:
[----:B------:R-:W-:Y:S02]  /*07b0*/  UIMAD UR15, UR5, UR20, URZ ;  /* 0x00000014050f72a4 */ /* 0x000fe4000f8e02ff */
[----:B------:R-:W-:Y:S02]  /*07c0*/  UIADD3 UR12, UPT, UPT, UR14, UR5, URZ ;  /* 0x000000050e0c7290 */ /* 0x000fe4000fffe0ff */
[----:B------:R-:W-:Y:S02]  /*07d0*/  UIADD3 UR5, UPT, UPT, UR5, 0x1, URZ ;  /* 0x0000000105057890 */ /* 0x000fe4000fffe0ff */
[----:B-1----:R-:W-:Y:S01]  /*07e0*/  MOV R14, UR15 ;  /* 0x0000000f000e7c02 */ /* 0x002fe20008000f00 */
[----:B------:R-:W-:Y:S02]  /*07f0*/  ULEA UR12, UR12, UR9, 0x2 ;  /* 0x000000090c0c7291 */ /* 0x000fe4000f8e10ff */
[----:B------:R-:W-:Y:S01]  /*0800*/  UISETP.NE.AND UP2, UPT, UR5, UR18, UPT ;  /* 0x000000120500728c */ /* 0x000fe2000bf45270 */
[----:B------:R-:W-:-:S06]  /*0810*/  LEA R14, R14, R7, 0x2 ;  /* 0x000000070e0e7211 */ /* 0x000fcc00078e10ff */
[----:B0-----:R-:W-:Y:S04]  /*0820*/  LDS R15, [UR12] ;  /* 0x0000000cff0f7984 */ /* 0x001fe80008000800 */
[----:B------:R-:W0:Y:S04]  /*0830*/  LDS R14, [R14] ;  /* 0x000000000e0e7984 */ /* 0x000e280000000800 */
[----:B------:R-:W1:Y:S04]  /*0840*/  LDS R17, [UR12+0x4] ;  /* 0x0000040cff117984 */ /* 0x000e680008000800 */
[----:B------:R-:W2:Y:S04]  /*0850*/  LDS R16, [UR12+0x8] ;  /* 0x0000080cff107984 */ /* 0x000ea80008000800 */
[----:B------:R-:W3:Y:S01]  /*0860*/  LDS R19, [UR12+0xc] ;  /* 0x00000c0cff137984 */ /* 0x000ee20008000800 */
[C---:B0-----:R-:W-:Y:S01]  /*0870*/  FFMA R11, R14.reuse, R15, R11 ;  /* 0x0000000f0e0b7223 */ /* 0x041fe2000000000b */
[C---:B-1----:R-:W-:Y:S01]  /*0880*/  FFMA R10, R14.reuse, R17, R10 ;  /* 0x000000110e0a7223 */ /* 0x042fe2000000000a */
[C---:B--2---:R-:W-:Y:S01]  /*0890*/  FFMA R9, R14.reuse, R16, R9 ;  /* 0x000000100e097223 */ /* 0x044fe20000000009 */
[----:B---3--:R-:W-:Y:S01]  /*08a0*/  FFMA R8, R14, R19, R8 ;  /* 0x000000130e087223 */ /* 0x008fe20000000008 */
[----:B------:R-:W-:Y:S06]  /*08b0*/  BRA.U UP2, `(.L_x_14) ;  /* 0xfffffffd02bc7547 */ /* 0x000fec000b83ffff */
[----:B------:R-:W-:Y:S01]  /*08c0*/  UISETP.GE.AND UP2, UPT, UR13, UR19, UPT ;  /* 0x000000130d00728c */ /* 0x000fe2000bf46270 */
[----:B------:R-:W-:-:S05]  /*08d0*/  MOV R15, UR8 ;  /* 0x00000008000f7c02 */ /* 0x000fca0008000f00 */
[----:B------:R-:W-:Y:S01]  /*08e0*/  PLOP3.LUT P0, PT, PT, PT, UP2, 0x80, 0x8 ;  /* 0x000000000008781c */ /* 0x000fe20003f0f028 */
[----:B------:R-:W-:-:S12]  /*08f0*/  IMAD.WIDE R12, R15, 0x4, R12 ;  /* 0x000000040f0c7825 */ /* 0x000fd800078e020c */
[----:B-----5:R1:W-:Y:S04]  /*0900*/  @!P0 STS [R7], R26 ;  /* 0x0000001a07008388 */ /* 0x0203e80000000800 */
[----:B------:R1:W-:Y:S04]  /*0910*/  @!P0 STS [R6], R23 ;  /* 0x0000001706008388 */ /* 0x0003e80000000800 */
[----:B------:R1:W-:Y:S04]  /*0920*/  @!P0 STS [R5], R22 ;  /* 0x0000001605008388 */ /* 0x0003e80000000800 */
[----:B------:R1:W-:Y:S01]  /*0930*/  @!P0 STS [R0], R27 ;  /* 0x0000001b00008388 */ /* 0x0003e20000000800 */
[----:B------:R-:W-:Y:S05]  /*0940*/  BRA.U !UP1, `(.L_x_15) ;  /* 0xfffffffd09507547 */ /* 0x000fea000b83ffff */
.L_x_9:
[----:B------:R-:W2:Y:S02]  /*0950*/  LDCU UR5, c[0x0][0x38c] ;  /* 0x00007180ff0577ac */ /* 0x000ea40008000800 */
[----:B--2---:R-:W-:Y:S01]  /*0960*/  UIMAD.WIDE UR6, UR5, 0x4, UR6 ;  /* 0x00000004050678a5 */ /* 0x004fe2000f8e0206 */
[----:B------:R-:W-:Y:S11]  /*0970*/  BRA.U !UP0, `(.L_x_16) ;  /* 0xfffffff908787547 */ /* 0x000ff6000b83ffff */
.L_x_8:
[----:B0-----:R-:W0:Y:S08]  /*0980*/  LDC.64 R2, c[0x0][0x3b8] ;  /* 0x0000ee00ff027b82 */ /* 0x001e300000000a00 */
[----:B------:R-:W1:Y:S01]  /*0990*/  LDC R13, c[0x0][0x3c0] ;  /* 0x0000f000ff0d7b82 */ /* 0x000e620000000800 */
[----:B0-----:R-:W-:-:S05]  /*09a0*/  IMAD.WIDE R20, R20, 0x4, R2 ;  /* 0x0000000414147825 */ /* 0x001fca00078e0202 */
[----:B------:R-:W-:Y:S01]  /*09b0*/  STG.E desc[UR16][R20.64], R11 ;  /* 0x0000000b14007986 */ /* 0x000fe2000c101910 */
[C---:B-1-3--:R-:W-:Y:S01]  /*09c0*/  SHF.L.U32 R5, R13.reuse, 0x1, RZ ;  /* 0x000000010d057819 */ /* 0x04afe200000006ff */
[C---:B------:R-:W-:Y:S01]  /*09d0*/  IMAD.WIDE R2, R13.reuse, 0x4, R20 ;  /* 0x000000040d027825 */ /* 0x040fe200078e0214 */
[----:B------:R-:W-:-:S03]  /*09e0*/  LEA R7, R13, R13, 0x1 ;  /* 0x0000000d0d077211 */ /* 0x000fc600078e08ff */
[--C-:B------:R-:W-:Y:S01]  /*09f0*/  IMAD.WIDE R4, R5, 0x4, R20.reuse ;  /* 0x0000000405047825 */ /* 0x100fe200078e0214 */
[----:B------:R-:W-:Y:S03]  /*0a00*/  STG.E desc[UR16][R2.64], R10 ;  /* 0x0000000a02007986 */ /* 0x000fe6000c101910 */
[----:B------:R-:W-:Y:S01]  /*0a10*/  IMAD.WIDE R6, R7, 0x4, R20 ;  /* 0x0000000407067825 */ /* 0x000fe200078e0214 */
[----:B------:R-:W-:Y:S04]  /*0a20*/  STG.E desc[UR16][R4.64], R9 ;  /* 0x0000000904007986 */ /* 0x000fe8000c101910 */
[----:B------:R-:W-:Y:S01]  /*0a30*/  STG.E desc[UR16][R6.64], R8 ;  /* 0x0000000806007986 */ /* 0x000fe2000c101910 */
[----:B------:R-:W-:Y:S05]  /*0a40*/  EXIT ;  /* 0x000000000000794d */ /* 0x000fea0003800000 */
.L_x_17:
        /* <DEDUP_REMOVED lines=11> */
.L_x_68:


//--------------------- .text._Z27dgemm_kernel_prefetch_s2r_8iiiiPfiS_iS_i --------------------------
	.section	.text._Z27dgemm_kernel_prefetch_s2r_8iiiiPfiS_iS_i,"ax",@progbits
	.align	128
        .global         _Z27dgemm_kernel_prefetch_s2r_8iiiiPfiS_iS_i
        .type           _Z27dgemm_kernel_prefetch_s2r_8iiiiPfiS_iS_i,@function
        .size           _Z27dgemm_kernel_prefetch_s2r_8iiiiPfiS_iS_i,(.L_x_69 - _Z27dgemm_kernel_prefetch_s2r_8iiiiPfiS_iS_i)
        .other          _Z27dgemm_kernel_prefetch_s2r_8iiiiPfiS_iS_i,@"STO_CUDA_ENTRY STV_DEFAULT"
_Z27dgemm_kernel_prefetch_s2r_8iiiiPfiS_iS_i:
.text._Z27dgemm_kernel_prefetch_s2r_8iiiiPfiS_iS_i:
[----:B------:R-:W-:Y:S01]  /*0000*/  LDC R1, c[0x0][0x37c] ;  /* 0x0000df00ff017b82 */ /* 0x000fe20000000800 */
[----:B------:R-:W0:Y:S01]  /*0010*/  S2R R29, SR_TID.X ;  /* 0x00000000001d7919 */ /* 0x000e220000002100 */
[----:B------:R-:W1:Y:S06]  /*0020*/  LDCU UR9, c[0x0][0x38c] ;  /* 0x00007180ff0977ac */ /* 0x000e6c0008000800 */
[----:B------:R-:W0:Y:S01]  /*0030*/  S2UR UR4, SR_CTAID.X ;  /* 0x00000000000479c3 */ /* 0x000e220000002500 */
[----:B------:R-:W2:Y:S07]  /*0040*/  LDCU.64 UR12, c[0x0][0x358] ;  /* 0x00006b00ff0c77ac */ /* 0x000eae0008000a00 */
[----:B------:R-:W0:Y:S08]  /*0050*/  LDC R28, c[0x0][0x360] ;  /* 0x0000d800ff1c7b82 */ /* 0x000e300000000800 */
[----:B------:R-:W3:Y:S01]  /*0060*/  LDC.64 R2, c[0x0][0x390] ;  /* 0x0000e400ff027b82 */ /* 0x000ee20000000a00 */
[----:B-1----:R-:W-:Y:S01]  /*0070*/  UISETP.GE.AND UP0, UPT, UR9, 0x1, UPT ;  /* 0x000000010900788c */ /* 0x002fe2000bf06270 */
[----:B0-----:R-:W-:-:S04]  /*0080*/  IMAD R28, R28, UR4, R29 ;  /* 0x000000041c1c7c24 */ /* 0x001fc8000f8e021d */
[----:B---3--:R-:W-:-:S04]  /*0090*/  IMAD.WIDE R2, R28, 0x4, R2 ;  /* 0x000000041c027825 */ /* 0x008fc800078e0202 */
[----:B--2---:R-:W-:Y:S05]  /*00a0*/  BRA.U !UP0, `(.L_x_18) ;  /* 0x0000000908bc7547 */ /* 0x004fea000b800000 */
[----:B------:R-:W-:Y:S01]  /*00b0*/  UIADD3 UR4, UPT, UPT, UR9, -0x1, URZ ;  /* 0xffffffff09047890 */ /* 0x000fe2000fffe0ff */
[----:B------:R-:W-:Y:S01]  /*00c0*/  HFMA2 R0, -RZ, RZ, 0, 0 ;  /* 0x00000000ff007431 */ /* 0x000fe200000001ff */
[----:B------:R-:W-:Y:S02]  /*00d0*/  ULOP3.LUT UR7, UR9, 0xf, URZ, 0xc0, !UPT ;  /* 0x0000000f09077892 */ /* 0x000fe4000f8ec0ff */
[----:B------:R-:W-:Y:S02]  /*00e0*/  UISETP.GE.U32.AND UP0, UPT, UR4, 0xf, UPT ;  /* 0x0000000f0400788c */ /* 0x000fe4000bf06070 */
[----:B------:R-:W-:-:S07]  /*00f0*/  UISETP.NE.AND UP1, UPT, UR7, URZ, UPT ;  /* 0x000000ff0700728c */ /* 0x000fce000bf25270 */
[----:B------:R-:W-:Y:S05]  /*0100*/  BRA.U !UP0, `(.L_x_19) ;  /* 0x00000005083c7547 */ /* 0x000fea000b800000 */
[----:B------:R-:W0:Y:S01]  /*0110*/  S2UR UR5, SR_CgaCtaId ;  /* 0x00000000000579c3 */ /* 0x000e220000008800 */
[----:B------:R-:W-:Y:S01]  /*0120*/  ULOP3.LUT UR8, UR9, 0x7ffffff0, URZ, 0xc0, !UPT ;  /* 0x7ffffff009087892 */ /* 0x000fe2000f8ec0ff */
[----:B------:R-:W-:Y:S01]  /*0130*/  UMOV UR4, 0x400 ;  /* 0x0000040000047882 */ /* 0x000fe20000000000 */
[----:B------:R-:W1:Y:S04]  /*0140*/  LDCU UR6, c[0x0][0x38c] ;  /* 0x00007180ff0677ac */ /* 0x000e680008000800 */
[----:B------:R-:W-:Y:S01]  /*0150*/  MOV R0, UR8 ;  /* 0x0000000800007c02 */ /* 0x000fe20008000f00 */
[----:B0-----:R-:W-:-:S03]  /*0160*/  ULEA UR5, UR5, UR4, 0x18 ;  /* 0x0000000405057291 */ /* 0x001fc6000f8ec0ff */
[----:B-1----:R-:W-:-:S09]  /*0170*/  UMOV UR4, URZ ;  /* 0x000000ff00047c82 */ /* 0x002fd20008000000 */
.L_x_20:
[----:B--2---:R-:W0:Y:S02]  /*0180*/  LDC R33, c[0x0][0x398] ;  /* 0x0000e600ff217b82 */ /* 0x004e240000000800 */
[----:B0-----:R-:W-:-:S04]  /*0190*/  IMAD R27, R33, UR4, RZ ;  /* 0x00000004211b7c24 */ /* 0x001fc8000f8e02ff */
[----:B------:R-:W-:-:S04]  /*01a0*/  IMAD.WIDE R26, R27, 0x4, R2 ;  /* 0x000000041b1a7825 */ /* 0x000fc800078e0202 */
[C---:B------:R-:W-:Y:S02]  /*01b0*/  IMAD.WIDE R36, R33.reuse, 0x4, R26 ;  /* 0x0000000421247825 */ /* 0x040fe400078e021a */
[----:B------:R-:W2:Y:S02]  /*01c0*/  LDG.E R26, desc[UR12][R26.64] ;  /* 0x0000000c1a1a7981 */ /* 0x000ea4000c1e1900 */
[----:B------:R-:W-:-:S05]  /*01d0*/  IMAD.WIDE R34, R33, 0x4, R36 ;  /* 0x0000000421227825 */ /* 0x000fca00078e0224 */
[----:B------:R0:W3:Y:S01]  /*01e0*/  LDG.E R32, desc[UR12][R34.64] ;  /* 0x0000000c22207981 */ /* 0x0000e2000c1e1900 */
[----:B------:R-:W-:-:S03]  /*01f0*/  IMAD.WIDE R18, R33, 0x4, R34 ;  /* 0x0000000421127825 */ /* 0x000fc600078e0222 */
[----:B------:R1:W4:Y:S01]  /*0200*/  LDG.E R27, desc[UR12][R36.64] ;  /* 0x0000000c241b7981 */ /* 0x000322000c1e1900 */
[----:B------:R-:W-:-:S03]  /*0210*/  IMAD.WIDE R20, R33, 0x4, R18 ;  /* 0x0000000421147825 */ /* 0x000fc600078e0212 */
[----:B------:R-:W5:Y:S01]  /*0220*/  LDG.E R18, desc[UR12][R18.64] ;  /* 0x0000000c12127981 */ /* 0x000f62000c1e1900 */
        /* <DEDUP_REMOVED lines=9> */
[----:B------:R1:W5:Y:S01]  /*02c0*/  LDG.E R4, desc[UR12][R4.64] ;  /* 0x0000000c04047981 */ /* 0x000362000c1e1900 */
[----:B------:R-:W-:-:S03]  /*02d0*/  IMAD.WIDE R12, R33, 0x4, R14 ;  /* 0x00000004210c7825 */ /* 0x000fc600078e020e */
[----:B------:R-:W5:Y:S01]  /*02e0*/  LDG.E R14, desc[UR12][R14.64] ;  /* 0x0000000c0e0e7981 */ /* 0x000f62000c1e1900 */
[----:B------:R-:W-:-:S03]  /*02f0*/  IMAD.WIDE R6, R33, 0x4, R12 ;  /* 0x0000000421067825 */ /* 0x000fc600078e020c */
[----:B------:R1:W5:Y:S01]  /*0300*/  LDG.E R12, desc[UR12][R12.64] ;  /* 0x0000000c0c0c7981 */ /* 0x000362000c1e1900 */
[----:B------:R-:W-:-:S03]  /*0310*/  IMAD.WIDE R10, R33, 0x4, R6 ;  /* 0x00000004210a7825 */ /* 0x000fc600078e0206 */
[----:B------:R1:W5:Y:S01]  /*0320*/  LDG.E R6, desc[UR12][R6.64] ;  /* 0x0000000c06067981 */ /* 0x000362000c1e1900 */
[----:B------:R-:W-:-:S03]  /*0330*/  IMAD.WIDE R16, R33, 0x4, R10 ;  /* 0x0000000421107825 */ /* 0x000fc600078e020a */
[----:B------:R1:W5:Y:S01]  /*0340*/  LDG.E R10, desc[UR12][R10.64] ;  /* 0x0000000c0a0a7981 */ /* 0x000362000c1e1900 */
[----:B------:R-:W-:-:S03]  /*0350*/  IMAD.WIDE R30, R33, 0x4, R16 ;  /* 0x00000004211e7825 */ /* 0x000fc600078e0210 */
[----:B------:R1:W5:Y:S01]  /*0360*/  LDG.E R16, desc[UR12][R16.64] ;  /* 0x0000000c10107981 */ /* 0x000362000c1e1900 */
[----:B0-----:R-:W-:-:S03]  /*0370*/  IMAD.WIDE R34, R33, 0x4, R30 ;  /* 0x0000000421227825 */ /* 0x001fc600078e021e */
[----:B------:R0:W5:Y:S04]  /*0380*/  LDG.E R30, desc[UR12][R30.64] ;  /* 0x0000000c1e1e7981 */ /* 0x000168000c1e1900 */
[----:B------:R0:W5:Y:S01]  /*0390*/  LDG.E R34, desc[UR12][R34.64] ;  /* 0x0000000c22227981 */ /* 0x000162000c1e1900 */
[----:B------:R-:W-:Y:S02]  /*03a0*/  UMOV UR9, UR6 ;  /* 0x0000000600097c82 */ /* 0x000fe40008000000 */
[----:B-1----:R-:W-:-:S05]  /*03b0*/  MOV R36, UR9 ;  /* 0x0000000900247c02 */ /* 0x002fca0008000f00 */
[----:B------:R-:W-:-:S05]  /*03c0*/  IMAD R5, R36, UR4, R29 ;  /* 0x0000000424057c24 */ /* 0x000fca000f8e021d */
[----:B------:R-:W-:-:S04]  /*03d0*/  LEA R5, R5, UR5, 0x2 ;  /* 0x0000000505057c11 */ /* 0x000fc8000f8e10ff */
[----:B------:R-:W-:-:S04]  /*03e0*/  LEA R9, R36, R5, 0x2 ;  /* 0x0000000524097211 */ /* 0x000fc800078e10ff */
        /* <DEDUP_REMOVED lines=9> */
[----:B0-----:R-:W-:-:S04]  /*0480*/  LEA R31, R36, R25, 0x2 ;  /* 0x00000019241f7211 */ /* 0x001fc800078e10ff */
[----:B------:R-:W-:-:S04]  /*0490*/  LEA R33, R36, R31, 0x2 ;  /* 0x0000001f24217211 */ /* 0x000fc800078e10ff */
[----:B------:R-:W-:Y:S01]  /*04a0*/  LEA R35, R36, R33, 0x2 ;  /* 0x0000002124237211 */ /* 0x000fe200078e10ff */
[----:B------:R-:W-:-:S06]  /*04b0*/  UIADD3 UR4, UPT, UPT, UR4, 0x10, URZ ;  /* 0x0000001004047890 */ /* 0x000fcc000fffe0ff */
[----:B------:R-:W-:Y:S01]  /*04c0*/  ISETP.NE.AND P0, PT, R0, UR4, PT ;  /* 0x0000000400007c0c */ /* 0x000fe2000bf05270 */
[----:B--2---:R0:W-:Y:S04]  /*04d0*/  STS [R5], R26 ;  /* 0x0000001a05007388 */ /* 0x0041e80000000800 */
[----:B----4-:R1:W-:Y:S04]  /*04e0*/  STS [R9], R27 ;  /* 0x0000001b09007388 */ /* 0x0103e80000000800 */
[----:B---3--:R2:W-:Y:S01]  /*04f0*/  STS [R13], R32 ;  /* 0x000000200d007388 */ /* 0x0085e20000000800 */
[----:B0-----:R-:W-:-:S03]  /*0500*/  LEA R5, R36, R35, 0x2 ;  /* 0x0000002324057211 */ /* 0x001fc600078e10ff */
[----:B-----5:R2:W-:Y:S04]  /*0510*/  STS [R7], R18 ;  /* 0x0000001207007388 */ /* 0x0205e80000000800 */
[----:B------:R2:W-:Y:S04]  /*0520*/  STS [R11], R20 ;  /* 0x000000140b007388 */ /* 0x0005e80000000800 */
[----:B------:R2:W-:Y:S01]  /*0530*/  STS [R15], R22 ;  /* 0x000000160f007388 */ /* 0x0005e20000000800 */
[----:B-1----:R-:W-:-:S03]  /*0540*/  LEA R9, R36, R5, 0x2 ;  /* 0x0000000524097211 */ /* 0x002fc600078e10ff */
[----:B------:R2:W-:Y:S04]  /*0550*/  STS [R17], R24 ;  /* 0x0000001811007388 */ /* 0x0005e80000000800 */
        /* <DEDUP_REMOVED lines=8> */
[----:B------:R2:W-:Y:S01]  /*05e0*/  STS [R9], R34 ;  /* 0x0000002209007388 */ /* 0x0005e20000000800 */
[----:B------:R-:W-:Y:S05]  /*05f0*/  @P0 BRA `(.L_x_20) ;  /* 0xfffffff800e00947 */ /* 0x000fea000383ffff */
.L_x_19:
[----:B------:R-:W-:Y:S05]  /*0600*/  BRA.U !UP1, `(.L_x_18) ;  /* 0x0000000509647547 */ /* 0x000fea000b800000 */
[----:B------:R-:W-:Y:S02]  /*0610*/  UISETP.GE.U32.AND UP0, UPT, UR7, 0x8, UPT ;  /* 0x000000080700788c */ /* 0x000fe4000bf06070 */
[----:B------:R-:W-:-:S04]  /*0620*/  ULOP3.LUT UR6, UR9, 0x7, URZ, 0xc0, !UPT ;  /* 0x0000000709067892 */ /* 0x000fc8000f8ec0ff */
[----:B------:R-:W-:-:S03]  /*0630*/  UISETP.NE.AND UP1, UPT, UR6, URZ, UPT ;  /* 0x000000ff0600728c */ /* 0x000fc6000bf25270 */
[----:B------:R-:W-:Y:S08]  /*0640*/  BRA.U !UP0, `(.L_x_21) ;  /* 0x0000000108a07547 */ /* 0x000ff0000b800000 */
[----:B--2---:R-:W0:Y:S02]  /*0650*/  LDC R19, c[0x0][0x398] ;  /* 0x0000e600ff137b82 */ /* 0x004e240000000800 */
[----:B0-----:R-:W-:-:S04]  /*0660*/  IMAD R7, R0, R19, RZ ;  /* 0x0000001300077224 */ /* 0x001fc800078e02ff */
[----:B------:R-:W-:-:S04]  /*0670*/  IMAD.WIDE R6, R7, 0x4, R2 ;  /* 0x0000000407067825 */ /* 0x000fc800078e0202 */
[C---:B------:R-:W-:Y:S02]  /*0680*/  IMAD.WIDE R8, R19.reuse, 0x4, R6 ;  /* 0x0000000413087825 */ /* 0x040fe400078e0206 */
[----:B------:R0:W2:Y:S02]  /*0690*/  LDG.E R6, desc[UR12][R6.64] ;  /* 0x0000000c06067981 */ /* 0x0000a4000c1e1900 */
[C---:B------:R-:W-:Y:S02]  /*06a0*/  IMAD.WIDE R10, R19.reuse, 0x4, R8 ;  /* 0x00000004130a7825 */ /* 0x040fe400078e0208 */
[----:B------:R1:W3:Y:S02]  /*06b0*/  LDG.E R8, desc[UR12][R8.64] ;  /* 0x0000000c08087981 */ /* 0x0002e4000c1e1900 */
[C---:B------:R-:W-:Y:S02]  /*06c0*/  IMAD.WIDE R12, R19.reuse, 0x4, R10 ;  /* 0x00000004130c7825 */ /* 0x040fe400078e020a */
[----:B------:R4:W5:Y:S02]  /*06d0*/  LDG.E R10, desc[UR12][R10.64] ;  /* 0x0000000c0a0a7981 */ /* 0x000964000c1e1900 */
[----:B------:R-:W-:-:S02]  /*06e0*/  IMAD.WIDE R14, R19, 0x4, R12 ;  /* 0x00000004130e7825 */ /* 0x000fc400078e020c */
[----:B------:R4:W5:Y:S02]  /*06f0*/  LDG.E R12, desc[UR12][R12.64] ;  /* 0x0000000c0c0c7981 */ /* 0x000964000c1e1900 */
[C---:B------:R-:W-:Y:S02]  /*0700*/  IMAD.WIDE R16, R19.reuse, 0x4, R14 ;  /* 0x0000000413107825 */ /* 0x040fe400078e020e */
[----:B------:R-:W5:Y:S02]  /*0710*/  LDG.E R14, desc[UR12][R14.64] ;  /* 0x0000000c0e0e7981 */ /* 0x000f64000c1e1900 */
[C---:B------:R-:W-:Y:S02]  /*0720*/  IMAD.WIDE R4, R19.reuse, 0x4, R16 ;  /* 0x0000000413047825 */ /* 0x040fe400078e0210 */
[----:B------:R-:W5:Y:S02]  /*0730*/  LDG.E R16, desc[UR12][R16.64] ;  /* 0x0000000c10107981 */ /* 0x000f64000c1e1900 */
[----:B------:R-:W-:-:S02]  /*0740*/  IMAD.WIDE R18, R19, 0x4, R4 ;  /* 0x0000000413127825 */ /* 0x000fc400078e0204 */
[----:B------:R4:W5:Y:S04]  /*0750*/  LDG.E R4, desc[UR12][R4.64] ;  /* 0x0000000c04047981 */ /* 0x000968000c1e1900 */
[----:B------:R4:W5:Y:S01]  /*0760*/  LDG.E R18, desc[UR12][R18.64] ;  /* 0x0000000c12127981 */ /* 0x000962000c1e1900 */
[----:B------:R-:W1:Y:S01]  /*0770*/  S2UR UR5, SR_CgaCtaId ;  /* 0x00000000000579c3 */ /* 0x000e620000008800 */
[----:B------:R-:W-:Y:S01]  /*0780*/  UMOV UR4, 0x400 ;  /* 0x0000040000047882 */ /* 0x000fe20000000000 */
[----:B0-----:R-:W-:Y:S01]  /*0790*/  IMAD R7, R0, UR9, R29 ;  /* 0x0000000900077c24 */ /* 0x001fe2000f8e021d */
[----:B------:R-:W-:Y:S01]  /*07a0*/  MOV R20, UR9 ;  /* 0x0000000900147c02 */ /* 0x000fe20008000f00 */
[----:B-1----:R-:W-:-:S06]  /*07b0*/  ULEA UR4, UR5, UR4, 0x18 ;  /* 0x0000000405047291 */ /* 0x002fcc000f8ec0ff */
[----:B------:R-:W-:-:S04]  /*07c0*/  LEA R7, R7, UR4, 0x2 ;  /* 0x0000000407077c11 */ /* 0x000fc8000f8e10ff */
[----:B------:R-:W-:-:S04]  /*07d0*/  LEA R9, R20, R7, 0x2 ;  /* 0x0000000714097211 */ /* 0x000fc800078e10ff */
[----:B----4-:R-:W-:-:S04]  /*07e0*/  LEA R11, R20, R9, 0x2 ;  /* 0x00000009140b7211 */ /* 0x010fc800078e10ff */
[----:B------:R-:W-:-:S04]  /*07f0*/  LEA R13, R20, R11, 0x2 ;  /* 0x0000000b140d7211 */ /* 0x000fc800078e10ff */
[----:B------:R-:W-:-:S04]  /*0800*/  LEA R5, R20, R13, 0x2 ;  /* 0x0000000d14057211 */ /* 0x000fc800078e10ff */
[----:B------:R-:W-:-:S04]  /*0810*/  LEA R15, R20, R5, 0x2 ;  /* 0x00000005140f7211 */ /* 0x000fc800078e10ff */
[----:B------:R-:W-:-:S04]  /*0820*/  LEA R17, R20, R15, 0x2 ;  /* 0x0000000f14117211 */ /* 0x000fc800078e10ff */
[----:B------:R-:W-:Y:S02]  /*0830*/  LEA R19, R20, R17, 0x2 ;  /* 0x0000001114137211 */ /* 0x000fe400078e10ff */
[----:B------:R-:W-:Y:S01]  /*0840*/  IADD3 R0, PT, PT, R0, 0x8, RZ ;  /* 0x0000000800007810 */ /* 0x000fe20007ffe0ff */
[----:B--2---:R0:W-:Y:S04]  /*0850*/  STS [R7], R6 ;  /* 0x0000000607007388 */ /* 0x0041e80000000800 */
[----:B---3--:R0:W-:Y:S04]  /*0860*/  STS [R9], R8 ;  /* 0x0000000809007388 */ /* 0x0081e80000000800 */
[----:B-----5:R0:W-:Y:S04]  /*0870*/  STS [R11], R10 ;  /* 0x0000000a0b007388 */ /* 0x0201e80000000800 */
[----:B------:R0:W-:Y:S04]  /*0880*/  STS [R13], R12 ;  /* 0x0000000c0d007388 */ /* 0x0001e80000000800 */
[----:B------:R0:W-:Y:S04]  /*0890*/  STS [R5], R14 ;  /* 0x0000000e05007388 */ /* 0x0001e80000000800 */
[----:B------:R0:W-:Y:S04]  /*08a0*/  STS [R15], R16 ;  /* 0x000000100f007388 */ /* 0x0001e80000000800 */
[----:B------:R0:W-:Y:S04]  /*08b0*/  STS [R17], R4 ;  /* 0x0000000411007388 */ /* 0x0001e80000000800 */
[----:B------:R0:W-:Y:S02]  /*08c0*/  STS [R19], R18 ;  /* 0x0000001213007388 */ /* 0x0001e40000000800 */
.L_x_21:
[----:B------:R-:W-:Y:S05]  /*08d0*/  BRA.U !UP1, `(.L_x_18) ;  /* 0x0000000109b07547 */ /* 0x000fea000b800000 */
[----:B------:R-:W-:Y:S02]  /*08e0*/  UISETP.GE.U32.AND UP0, UPT, UR6, 0x4, UPT ;  /* 0x000000040600788c */ /* 0x000fe4000bf06070 */
[----:B------:R-:W-:-:S04]  /*08f0*/  ULOP3.LUT UR7, UR9, 0x3, URZ, 0xc0, !UPT ;  /* 0x0000000309077892 */ /* 0x000fc8000f8ec0ff */
[----:B------:R-:W-:-:S03]  /*0900*/  UISETP.NE.AND UP1, UPT, UR7, URZ, UPT ;  /* 0x000000ff0700728c */ /* 0x000fc6000bf25270 */
[----:B------:R-:W-:Y:S08]  /*0910*/  BRA.U !UP0, `(.L_x_22) ;  /* 0x0000000108607547 */ /* 0x000ff0000b800000 */
[----:B0-2---:R-:W0:Y:S02]  /*0920*/  LDC R11, c[0x0][0x398] ;  /* 0x0000e600ff0b7b82 */ /* 0x005e240000000800 */
[----:B0-----:R-:W-:-:S04]  /*0930*/  IMAD R5, R0, R11, RZ ;  /* 0x0000000b00057224 */ /* 0x001fc800078e02ff */
[----:B------:R-:W-:-:S04]  /*0940*/  IMAD.WIDE R4, R5, 0x4, R2 ;  /* 0x0000000405047825 */ /* 0x000fc800078e0202 */
[C---:B------:R-:W-:Y:S02]  /*0950*/  IMAD.WIDE R6, R11.reuse, 0x4, R4 ;  /* 0x000000040b067825 */ /* 0x040fe400078e0204 */
[----:B------:R0:W2:Y:S02]  /*0960*/  LDG.E R4, desc[UR12][R4.64] ;  /* 0x0000000c04047981 */ /* 0x0000a4000c1e1900 */
[C---:B------:R-:W-:Y:S02]  /*0970*/  IMAD.WIDE R8, R11.reuse, 0x4, R6 ;  /* 0x000000040b087825 */ /* 0x040fe400078e0206 */
[----:B------:R1:W3:Y:S02]  /*0980*/  LDG.E R6, desc[UR12][R6.64] ;  /* 0x0000000c06067981 */ /* 0x0002e4000c1e1900 */
[----:B------:R-:W-:Y:S02]  /*0990*/  IMAD.WIDE R10, R11, 0x4, R8 ;  /* 0x000000040b0a7825 */ /* 0x000fe400078e0208 */
[----:B------:R-:W4:Y:S04]  /*09a0*/  LDG.E R8, desc[UR12][R8.64] ;  /* 0x0000000c08087981 */ /* 0x000f28000c1e1900 */
[----:B------:R-:W5:Y:S01]  /*09b0*/  LDG.E R10, desc[UR12][R10.64] ;  /* 0x0000000c0a0a7981 */ /* 0x000f62000c1e1900 */
[----:B------:R-:W0:Y:S01]  /*09c0*/  S2UR UR5, SR_CgaCtaId ;  /* 0x00000000000579c3 */ /* 0x000e220000008800 */
[----:B------:R-:W-:Y:S01]  /*09d0*/  UMOV UR4, 0x400 ;  /* 0x0000040000047882 */ /* 0x000fe20000000000 */
[----:B------:R-:W-:Y:S01]  /*09e0*/  IMAD R12, R0, UR9, R29 ;  /* 0x00000009000c7c24 */ /* 0x000fe2000f8e021d */
[----:B------:R-:W-:Y:S01]  /*09f0*/  MOV R14, UR9 ;  /* 0x00000009000e7c02 */ /* 0x000fe20008000f00 */
[----:B0-----:R-:W-:-:S06]  /*0a00*/  ULEA UR4, UR5, UR4, 0x18 ;  /* 0x0000000405047291 */ /* 0x001fcc000f8ec0ff */
[----:B------:R-:W-:-:S04]  /*0a10*/  LEA R13, R12, UR4, 0x2 ;  /* 0x000000040c0d7c11 */ /* 0x000fc8000f8e10ff */
[----:B------:R-:W-:-:S04]  /*0a20*/  LEA R15, R14, R13, 0x2 ;  /* 0x0000000d0e0f7211 */ /* 0x000fc800078e10ff */
[----:B------:R-:W-:-:S04]  /*0a30*/  LEA R5, R14, R15, 0x2 ;  /* 0x0000000f0e057211 */ /* 0x000fc800078e10ff */
[----:B-1----:R-:W-:Y:S02]  /*0a40*/  LEA R7, R14, R5, 0x2 ;  /* 0x000000050e077211 */ /* 0x002fe400078e10ff */
[----:B------:R-:W-:Y:S01]  /*0a50*/  IADD3 R0, PT, PT, R0, 0x4, RZ ;  /* 0x0000000400007810 */ /* 0x000fe20007ffe0ff */
[----:B--2---:R1:W-:Y:S04]  /*0a60*/  STS [R13], R4 ;  /* 0x000000040d007388 */ /* 0x0043e80000000800 */
[----:B---3--:R1:W-:Y:S04]  /*0a70*/  STS [R15], R6 ;  /* 0x000000060f007388 */ /* 0x0083e80000000800 */
[----:B----4-:R1:W-:Y:S04]  /*0a80*/  STS [R5], R8 ;  /* 0x0000000805007388 */ /* 0x0103e80000000800 */
[----:B-----5:R1:W-:Y:S02]  /*0a90*/  STS [R7], R10 ;  /* 0x0000000a07007388 */ /* 0x0203e40000000800 */
.L_x_22:
[----:B------:R-:W-:Y:S05]  /*0aa0*/  BRA.U !UP1, `(.L_x_18) ;  /* 0x00000001093c7547 */ /* 0x000fea000b800000 */
[----:B------:R-:W3:Y:S01]  /*0ab0*/  S2UR UR5, SR_CgaCtaId ;  /* 0x00000000000579c3 */ /* 0x000ee20000008800 */
[----:B------:R-:W-:Y:S01]  /*0ac0*/  UMOV UR4, 0x400 ;  /* 0x0000040000047882 */ /* 0x000fe20000000000 */
[----:B------:R-:W4:Y:S01]  /*0ad0*/  LDCU UR6, c[0x0][0x398] ;  /* 0x00007300ff0677ac */ /* 0x000f220008000800 */
[----:B---3--:R-:W-:-:S03]  /*0ae0*/  ULEA UR5, UR5, UR4, 0x18 ;  /* 0x0000000405057291 */ /* 0x008fc6000f8ec0ff */
[----:B----4-:R-:W-:-:S09]  /*0af0*/  UMOV UR4, URZ ;  /* 0x000000ff00047c82 */ /* 0x010fd20008000000 */
.L_x_23:
[----:B012---:R-:W-:-:S04]  /*0b00*/  IMAD R5, R0, UR6, RZ ;  /* 0x0000000600057c24 */ /* 0x007fc8000f8e02ff */
[----:B---3--:R-:W-:-:S06]  /*0b10*/  IMAD.WIDE R4, R5, 0x4, R2 ;  /* 0x0000000405047825 */ /* 0x008fcc00078e0202 */
[----:B------:R-:W2:Y:S01]  /*0b20*/  LDG.E R4, desc[UR12][R4.64] ;  /* 0x0000000c04047981 */ /* 0x000ea2000c1e1900 */
[C---:B------:R-:W-:Y:S01]  /*0b30*/  IMAD R6, R0.reuse, UR9, R29 ;  /* 0x0000000900067c24 */ /* 0x040fe2000f8e021d */
[----:B------:R-:W-:Y:S01]  /*0b40*/  UIADD3 UR4, UPT, UPT, UR4, 0x1, URZ ;  /* 0x0000000104047890 */ /* 0x000fe2000fffe0ff */
[----:B------:R-:W-:-:S03]  /*0b50*/  IADD3 R0, PT, PT, R0, 0x1, RZ ;  /* 0x0000000100007810 */ /* 0x000fc60007ffe0ff */
[----:B------:R-:W-:Y:S01]  /*0b60*/  LEA R7, R6, UR5, 0x2 ;  /* 0x0000000506077c11 */ /* 0x000fe2000f8e10ff */
[----:B------:R-:W-:-:S04]  /*0b70*/  UISETP.NE.AND UP0, UPT, UR4, UR7, UPT ;  /* 0x000000070400728c */ /* 0x000fc8000bf05270 */
[----:B--2---:R3:W-:Y:S05]  /*0b80*/  STS [R7], R4 ;  /* 0x0000000407007388 */ /* 0x0047ea0000000800 */
[----:B------:R-:W-:Y:S05]  /*0b90*/  BRA.U UP0, `(.L_x_23) ;  /* 0xfffffffd00d87547 */ /* 0x000fea000b83ffff */
.L_x_18:
[----:B------:R-:W4:Y:S01]  /*0ba0*/  LDCU UR4, c[0x0][0x388] ;  /* 0x00007100ff0477ac */ /* 0x000f220008000800 */
[----:B------:R-:W-:Y:S02]  /*0bb0*/  CS2R R26, SRZ ;  /* 0x00000000001a7805 */ /* 0x000fe4000001ff00 */
[----:B--2---:R-:W-:Y:S01]  /*0bc0*/  CS2R R24, SRZ ;  /* 0x0000000000187805 */ /* 0x004fe2000001ff00 */
[----:B----4-:R-:W-:-:S09]  /*0bd0*/  UISETP.GE.AND UP0, UPT, UR4, 0x1, UPT ;  /* 0x000000010400788c */ /* 0x010fd2000bf06270 */
[----:B------:R-:W-:Y:S05]  /*0be0*/  BRA.U !UP0, `(.L_x_24) ;  /* 0x0000001108487547 */ /* 0x000fea000b800000 */
[----:B------:R-:W2:Y:S01]  /*0bf0*/  S2UR UR5, SR_CgaCtaId ;  /* 0x00000000000579c3 */ /* 0x000ea20000008800 */
[----:B------:R-:W-:Y:S01]  /*0c00*/  UMOV UR4, 0x400 ;  /* 0x0000040000047882 */ /* 0x000fe20000000000 */
[----:B------:R-:W-:Y:S01]  /*0c10*/  MOV R0, UR9 ;  /* 0x0000000900007c02 */ /* 0x000fe20008000f00 */
[----:B------:R-:W4:Y:S01]  /*0c20*/  LDCU UR8, c[0x0][0x398] ;  /* 0x00007300ff0877ac */ /* 0x000f220008000800 */
[----:B------:R-:W-:Y:S02]  /*0c30*/  CS2R R24, SRZ ;  /* 0x0000000000187805 */ /* 0x000fe4000001ff00 */
[----:B------:R-:W-:Y:S01]  /*0c40*/  CS2R R26, SRZ ;  /* 0x00000000001a7805 */ /* 0x000fe2000001ff00 */
[----:B------:R-:W-:Y:S02]  /*0c50*/  ULOP3.LUT UR16, UR9, 0x7, URZ, 0xc0, !UPT ;  /* 0x0000000709107892 */ /* 0x000fe4000f8ec0ff */
[----:B------:R-:W-:Y:S01]  /*0c60*/  ULOP3.LUT UR10, UR9, 0x7ffffff8, URZ, 0xc0, !UPT ;  /* 0x7ffffff8090a7892 */ /* 0x000fe2000f8ec0ff */
[----:B------:R-:W0:Y:S01]  /*0c70*/  LDCU.64 UR6, c[0x0][0x3a0] ;  /* 0x00007400ff0677ac */ /* 0x000e220008000a00 */
[----:B--2---:R-:W-:-:S02]  /*0c80*/  ULEA UR5, UR5, UR4, 0x18 ;  /* 0x0000000405057291 */ /* 0x004fc4000f8ec0ff */
[----:B------:R-:W-:Y:S02]  /*0c90*/  UIMAD UR4, UR9, UR9, URZ ;  /* 0x00000009090472a4 */ /* 0x000fe4000f8e02ff */
[----:B----4-:R-:W-:Y:S02]  /*0ca0*/  UIMAD UR9, UR9, UR8, URZ ;  /* 0x00000008090972a4 */ /* 0x010fe4000f8e02ff */
[----:B------:R-:W-:Y:S01]  /*0cb0*/  LEA R23, R29, UR5, 0x2 ;  /* 0x000000051d177c11 */ /* 0x000fe2000f8e10ff */
[----:B------:R-:W-:-:S03]  /*0cc0*/  ULEA UR8, UR4, UR5, 0x2 ;  /* 0x0000000504087291 */ /* 0x000fc6000f8e10ff */
[----:B------:R-:W-:Y:S01]  /*0cd0*/  LEA R22, R0, R23, 0x2 ;  /* 0x0000001700167211 */ /* 0x000fe200078e10ff */
[----:B------:R-:W-:-:S03]  /*0ce0*/  UMOV UR4, URZ ;  /* 0x000000ff00047c82 */ /* 0x000fc60008000000 */
[----:B------:R-:W-:-:S04]  /*0cf0*/  LEA R21, R0, R22, 0x2 ;  /* 0x0000001600157211 */ /* 0x000fc800078e10ff */
[----:B------:R-:W-:-:S04]  /*0d00*/  LEA R20, R0, R21, 0x2 ;  /* 0x0000001500147211 */ /* 0x000fc800078e10ff */
[----:B0-----:R-:W-:-:S04]  /*0d10*/  LEA R19, R0, R20, 0x2 ;  /* 0x0000001400137211 */ /* 0x001fc800078e10ff */
[----:B------:R-:W-:-:S04]  /*0d20*/  LEA R18, R0, R19, 0x2 ;  /* 0x0000001300127211 */ /* 0x000fc800078e10ff */
[----:B------:R-:W-:-:S07]  /*0d30*/  LEA R0, R0, R18, 0x2 ;  /* 0x0000001200007211 */ /* 0x000fce00078e10ff */
.L_x_31:
[----:B0-----:R-:W0:Y:S01]  /*0d40*/  LDC R9, c[0x0][0x3a8] ;  /* 0x0000ea00ff097b82 */ /* 0x001e220000000800 */
[----:B-1-3--:R-:W-:Y:S01]  /*0d50*/  HFMA2 R4, -RZ, RZ, 0, 2.384185791015625e-07 ;  /* 0x00000004ff047431 */ /* 0x00afe200000001ff */
[----:B------:R-:W1:Y:S04]  /*0d60*/  LDCU.64 UR18, c[0x0][0x388] ;  /* 0x00007100ff1277ac */ /* 0x000e680008000a00 */
[----:B--2---:R-:W-:Y:S01]  /*0d70*/  IMAD.WIDE.U32 R4, R29, R4, UR6 ;  /* 0x000000061d047e25 */ /* 0x004fe2000f8e0004 */
[C---:B0-----:R-:W-:Y:S02]  /*0d80*/  SHF.L.U32 R7, R9.reuse, 0x1, RZ ;  /* 0x0000000109077819 */ /* 0x041fe400000006ff */
[C---:B------:R-:W-:Y:S01]  /*0d90*/  LEA R11, R9.reuse, R9, 0x1 ;  /* 0x00000009090b7211 */ /* 0x040fe200078e08ff */
[--C-:B------:R-:W-:Y:S01]  /*0da0*/  IMAD.WIDE R8, R9, 0x4, R4.reuse ;  /* 0x0000000409087825 */ /* 0x100fe200078e0204 */
[----:B------:R-:W-:Y:S03]  /*0db0*/  BAR.SYNC.DEFER_BLOCKING 0x0 ;  /* 0x0000000000007b1d */ /* 0x000fe60000010000 */
[----:B------:R-:W-:-:S04]  /*0dc0*/  IMAD.WIDE R6, R7, 0x4, R4 ;  /* 0x0000000407067825 */ /* 0x000fc800078e0204 */
[----:B------:R-:W-:Y:S02]  /*0dd0*/  IMAD.WIDE R10, R11, 0x4, R4 ;  /* 0x000000040b0a7825 */ /* 0x000fe400078e0204 */
[----:B------:R-:W2:Y:S04]  /*0de0*/  LDG.E R6, desc[UR12][R6.64] ;  /* 0x0000000c06067981 */ /* 0x000ea8000c1e1900 */
[----:B------:R-:W3:Y:S04]  /*0df0*/  LDG.E R4, desc[UR12][R4.64] ;  /* 0x0000000c04047981 */ /* 0x000ee8000c1e1900 */
[----:B------:R-:W4:Y:S04]  /*0e00*/  LDG.E R8, desc[UR12][R8.64] ;  /* 0x0000000c08087981 */ /* 0x000f28000c1e1900 */
[----:B------:R-:W5:Y:S01]  /*0e10*/  LDG.E R10, desc[UR12][R10.64] ;  /* 0x0000000c0a0a7981 */ /* 0x000f62000c1e1900 */
[----:B------:R-:W-:Y:S01]  /*0e20*/  LEA R15, R29, UR8, 0x4 ;  /* 0x000000081d0f7c11 */ /* 0x000fe2000f8e20ff */
[----:B-1----:R-:W-:-:S02]  /*0e30*/  UIADD3 UR4, UPT, UPT, UR4, UR19, URZ ;  /* 0x0000001304047290 */ /* 0x002fc4000fffe0ff */
[----:B------:R-:W-:Y:S02]  /*0e40*/  UISETP.GE.AND UP1, UPT, UR19, 0x1, UPT ;  /* 0x000000011300788c */ /* 0x000fe4000bf26270 */
[----:B------:R-:W-:Y:S01]  /*0e50*/  UISETP.GE.AND UP0, UPT, UR4, UR18, UPT ;  /* 0x000000120400728c */ /* 0x000fe2000bf06270 */
[----:B--2---:R0:W-:Y:S04]  /*0e60*/  STS [R15+0x8], R6 ;  /* 0x000008060f007388 */ /* 0x0041e80000000800 */
[----:B---3--:R0:W-:Y:S04]  /*0e70*/  STS [R15], R4 ;  /* 0x000000040f007388 */ /* 0x0081e80000000800 */
[----:B----4-:R0:W-:Y:S04]  /*0e80*/  STS [R15+0x4], R8 ;  /* 0x000004080f007388 */ /* 0x0101e80000000800 */
[----:B-----5:R0:W-:Y:S01]  /*0e90*/  STS [R15+0xc], R10 ;  /* 0x00000c0a0f007388 */ /* 0x0201e20000000800 */
[----:B------:R-:W-:Y:S06]  /*0ea0*/  BAR.SYNC.DEFER_BLOCKING 0x0 ;  /* 0x0000000000007b1d */ /* 0x000fec0000010000 */
[----:B------:R-:W-:Y:S05]  /*0eb0*/  BRA.U UP0, `(.L_x_25) ;  /* 0x0000000100487547 */ /* 0x000fea000b800000 */
[----:B------:R-:W1:Y:S01]  /*0ec0*/  LDC R17, c[0x0][0x398] ;  /* 0x0000e600ff117b82 */ /* 0x000e620000000800 */
[----:B------:R-:W-:-:S05]  /*0ed0*/  MOV R5, UR9 ;  /* 0x0000000900057c02 */ /* 0x000fca0008000f00 */
[----:B------:R-:W-:-:S05]  /*0ee0*/  IMAD.WIDE R2, R5, 0x4, R2 ;  /* 0x0000000405027825 */ /* 0x000fca00078e0202 */
[----:B------:R2:W5:Y:S01]  /*0ef0*/  LDG.E R32, desc[UR12][R2.64] ;  /* 0x0000000c02207981 */ /* 0x000562000c1e1900 */
[----:B-1----:R-:W-:-:S04]  /*0f00*/  IMAD.WIDE R12, R17, 0x4, R2 ;  /* 0x00000004110c7825 */ /* 0x002fc800078e0202 */
[C---:B0-----:R-:W-:Y:S02]  /*0f10*/  IMAD.WIDE R14, R17.reuse, 0x4, R12 ;  /* 0x00000004110e7825 */ /* 0x041fe400078e020c */
[----:B------:R2:W5:Y:S02]  /*0f20*/  LDG.E R13, desc[UR12][R12.64] ;  /* 0x0000000c0c0d7981 */ /* 0x000564000c1e1900 */
[C---:B------:R-:W-:Y:S02]  /*0f30*/  IMAD.WIDE R4, R17.reuse, 0x4, R14 ;  /* 0x0000000411047825 */ /* 0x040fe400078e020e */
[----:B------:R2:W5:Y:S02]  /*0f40*/  LDG.E R14, desc[UR12][R14.64] ;  /* 0x0000000c0e0e7981 */ /* 0x000564000c1e1900 */
[C---:B------:R-:W-:Y:S02]  /*0f50*/  IMAD.WIDE R6, R17.reuse, 0x4, R4 ;  /* 0x0000000411067825 */ /* 0x040fe400078e0204 */
[----:B------:R2:W5:Y:S04]  /*0f60*/  LDG.E R31, desc[UR12][R4.64] ;  /* 0x0000000c041f7981 */ /* 0x000568000c1e1900 */
[----:B------:R2:W5:Y:S01]  /*0f70*/  LDG.E R30, desc[UR12][R6.64] ;  /* 0x0000000c061e7981 */ /* 0x000562000c1e1900 */
[----:B------:R-:W-:-:S05]  /*0f80*/  IMAD.WIDE R8, R17, 0x4, R6 ;  /* 0x0000000411087825 */ /* 0x000fca00078e0206 */
[----:B------:R2:W5:Y:S01]  /*0f90*/  LDG.E R33, desc[UR12][R8.64] ;  /* 0x0000000c08217981 */ /* 0x000562000c1e1900 */
[----:B------:R-:W-:-:S05]  /*0fa0*/  IMAD.WIDE R10, R17, 0x4, R8 ;  /* 0x00000004110a7825 */ /* 0x000fca00078e0208 */
[----:B------:R2:W5:Y:S01]  /*0fb0*/  LDG.E R35, desc[UR12][R10.64] ;  /* 0x0000000c0a237981 */ /* 0x000562000c1e1900 */
[----:B------:R-:W-:-:S06]  /*0fc0*/  IMAD.WIDE R16, R17, 0x4, R10 ;  /* 0x0000000411107825 */ /* 0x000fcc00078e020a */
[----:B------:R2:W5:Y:S02]  /*0fd0*/  LDG.E R16, desc[UR12][R16.64] ;  /* 0x0000000c10107981 */ /* 0x000564000c1e1900 */
.L_x_25:
[----:B------:R-:W-:Y:S05]  /*0fe0*/  BRA.U !UP1, `(.L_x_26) ;  /* 0x0000000d09147547 */ /* 0x000fea000b800000 */
[----:B------:R-:W-:-:S04]  /*0ff0*/  UIADD3 UR5, UPT, UPT, UR19, -0x1, URZ ;  /* 0xffffffff13057890 */ /* 0x000fc8000fffe0ff */
[----:B------:R-:W-:-:S03]  /*1000*/  UISETP.GE.U32.AND UP1, UPT, UR5, 0x7, UPT ;  /* 0x000000070500788c */ /* 0x000fc6000bf26070 */
[----:B------:R-:W-:-:S06]  /*1010*/  UMOV UR5, URZ ;  /* 0x000000ff00057c82 */ /* 0x000fcc0008000000 */
[----:B------:R-:W-:Y:S05]  /*1020*/  BRA.U !UP1, `(.L_x_27) ;  /* 0x0000000509807547 */ /* 0x000fea000b800000 */
[----:B0-2---:R-:W-:Y:S01]  /*1030*/  MOV R4, R23 ;  /* 0x0000001700047202 */ /* 0x005fe20000000f00 */
[----:B------:R-:W-:Y:S02]  /*1040*/  UIADD3 UR5, UPT, UPT, UR8, 0x40, URZ ;  /* 0x0000004008057890 */ /* 0x000fe4000fffe0ff */
[----:B------:R-:W-:-:S12]  /*1050*/  UIADD3 UR11, UPT, UPT, -UR10, URZ, URZ ;  /* 0x000000ff0a0b7290 */ /* 0x000fd8000fffe1ff */
.L_x_28:
[----:B------:R-:W-:Y:S01]  /*1060*/  LDS R11, [R4] ;  /* 0x00000000040b7984 */ /* 0x000fe20000000800 */
[----:B------:R-:W-:Y:S01]  /*1070*/  MOV R37, UR19 ;  /* 0x0000001300257c02 */ /* 0x000fe20008000f00 */
[----:B------:R-:W-:Y:S01]  /*1080*/  UIADD3 UR11, UPT, UPT, UR11, 0x8, URZ ;  /* 0x000000080b0b7890 */ /* 0x000fe2000fffe0ff */
[----:B------:R-:W-:Y:S01]  /*1090*/  MOV R8, UR19 ;  /* 0x0000001300087c02 */ /* 0x000fe20008000f00 */
[----:B------:R-:W0:Y:S01]  /*10a0*/  LDS R5, [UR5+-0x40] ;  /* 0xffffc005ff057984 */ /* 0x000e220008000800 */
[----:B------:R-:W-:Y:S01]  /*10b0*/  LEA R37, R37, R4, 0x2 ;  /* 0x0000000425257211 */ /* 0x000fe200078e10ff */
[----:B------:R-:W-:Y:S02]  /*10c0*/  UISETP.NE.AND UP1, UPT, UR11, URZ, UPT ;  /* 0x000000ff0b00728c */ /* 0x000fe4000bf25270 */
[----:B------:R-:W1:Y:S04]  /*10d0*/  LDS R10, [UR5+-0x3c] ;  /* 0xffffc405ff0a7984 */ /* 0x000e680008000800 */
[----:B------:R-:W2:Y:S04]  /*10e0*/  LDS R17, [UR5+-0x38] ;  /* 0xffffc805ff117984 */ /* 0x000ea80008000800 */
[----:B------:R-:W3:Y:S04]  /*10f0*/  LDS R6, [UR5+-0x34] ;  /* 0xffffcc05ff067984 */ /* 0x000ee80008000800 */
[----:B------:R-:W-:Y:S04]  /*1100*/  LDS R7, [R37] ;  /* 0x0000000025077984 */ /* 0x000fe80000000800 */
[----:B------:R-:W4:Y:S04]  /*1110*/  LDS R12, [UR5+-0x24] ;  /* 0xffffdc05ff0c7984 */ /* 0x000f280008000800 */
[----:B------:R-:W4:Y:S04]  /*1120*/  LDS R9, [UR5+-0x30] ;  /* 0xffffd005ff097984 */ /* 0x000f280008000800 */
[----:B------:R-:W4:Y:S04]  /*1130*/  LDS R34, [UR5+-0x28] ;  /* 0xffffd805ff227984 */ /* 0x000f280008000800 */
[----:B------:R-:W4:Y:S04]  /*1140*/  LDS R15, [UR5+-0x2c] ;  /* 0xffffd405ff0f7984 */ /* 0x000f280008000800 */
[----:B------:R-:W-:Y:S01]  /*1150*/  LDS R36, [UR5+-0x20] ;  /* 0xffffe005ff247984 */ /* 0x000fe20008000800 */
[----:B0-----:R-:W-:Y:S01]  /*1160*/  FFMA R24, R11, R5, R24 ;  /* 0x000000050b187223 */ /* 0x001fe20000000018 */
[----:B------:R-:W-:-:S02]  /*1170*/  LEA R5, R8, R37, 0x2 ;  /* 0x0000002508057211 */ /* 0x000fc400078e10ff */
[----:B------:R-:W-:Y:S01]  /*1180*/  LDS R8, [UR5+-0x18] ;  /* 0xffffe805ff087984 */ /* 0x000fe20008000800 */
[----:B-1----:R-:W-:-:S03]  /*1190*/  FFMA R10, R11, R10, R25 ;  /* 0x0000000a0b0a7223 */ /* 0x002fc60000000019 */
[----:B------:R-:W-:Y:S01]  /*11a0*/  LDS R25, [UR5+-0x14] ;  /* 0xffffec05ff197984 */ /* 0x000fe20008000800 */
[C---:B--2---:R-:W-:Y:S01]  /*11b0*/  FFMA R17, R11.reuse, R17, R26 ;  /* 0x000000110b117223 */ /* 0x044fe2000000001a */
[----:B---3--:R-:W-:Y:S02]  /*11c0*/  FFMA R27, R11, R6, R27 ;  /* 0x000000060b1b7223 */ /* 0x008fe4000000001b */
[----:B------:R-:W0:Y:S04]  /*11d0*/  LDS R11, [R5] ;  /* 0x00000000050b7984 */ /* 0x000e280000000800 */
[----:B------:R-:W1:Y:S01]  /*11e0*/  LDS R6, [UR5+-0x1c] ;  /* 0xffffe405ff067984 */ /* 0x000e620008000800 */
[C---:B----4-:R-:W-:Y:S01]  /*11f0*/  FFMA R26, R7.reuse, R12, R27 ;  /* 0x0000000c071a7223 */ /* 0x050fe2000000001b */
[----:B------:R-:W-:Y:S01]  /*1200*/  MOV R12, UR19 ;  /* 0x00000013000c7c02 */ /* 0x000fe20008000f00 */
[----:B------:R-:W-:-:S03]  /*1210*/  FFMA R24, R7, R9, R24 ;  /* 0x0000000907187223 */ /* 0x000fc60000000018 */
[----:B------:R-:W-:Y:S02]  /*1220*/  LEA R9, R12, R5, 0x2 ;  /* 0x000000050c097211 */ /* 0x000fe400078e10ff */
[----:B------:R-:W-:Y:S01]  /*1230*/  LDS R5, [UR5+-0x8] ;  /* 0xfffff805ff057984 */ /* 0x000fe20008000800 */
[C---:B------:R-:W-:Y:S01]  /*1240*/  FFMA R37, R7.reuse, R34, R17 ;  /* 0x0000002207257223 */ /* 0x040fe20000000011 */
[----:B------:R-:W-:Y:S01]  /*1250*/  MOV R34, UR19 ;  /* 0x0000001300227c02 */ /* 0x000fe20008000f00 */
[----:B------:R-:W-:-:S03]  /*1260*/  FFMA R10, R7, R15, R10 ;  /* 0x0000000f070a7223 */ /* 0x000fc6000000000a */
[----:B------:R-:W-:Y:S01]  /*1270*/  LEA R27, R34, R9, 0x2 ;  /* 0x00000009221b7211 */ /* 0x000fe200078e10ff */
[----:B------:R-:W-:Y:S04]  /*1280*/  LDS R15, [UR5+-0x10] ;  /* 0xfffff005ff0f7984 */ /* 0x000fe80008000800 */
[----:B------:R-:W2:Y:S04]  /*1290*/  LDS R9, [R9] ;  /* 0x0000000009097984 */ /* 0x000ea80000000800 */
[----:B------:R-:W-:Y:S01]  /*12a0*/  LDS R7, [UR5] ;  /* 0x00000005ff077984 */ /* 0x000fe20008000800 */
[C---:B0-----:R-:W-:Y:S01]  /*12b0*/  FFMA R12, R11.reuse, R36, R24 ;  /* 0x000000240b0c7223 */ /* 0x041fe20000000018 */
[----:B------:R-:W-:-:S02]  /*12c0*/  FFMA R8, R11, R8, R37 ;  /* 0x000000080b087223 */ /* 0x000fc40000000025 */
[----:B------:R-:W0:Y:S01]  /*12d0*/  LDS R24, [UR5+-0xc] ;  /* 0xfffff405ff187984 */ /* 0x000e220008000800 */
[C---:B-1----:R-:W-:Y:S01]  /*12e0*/  FFMA R17, R11.reuse, R6, R10 ;  /* 0x000000060b117223 */ /* 0x042fe2000000000a */
[----:B------:R-:W-:Y:S02]  /*12f0*/  FFMA R11, R11, R25, R26 ;  /* 0x000000190b0b7223 */ /* 0x000fe4000000001a */
[----:B------:R-:W1:Y:S01]  /*1300*/  LDS R10, [UR5+-0x4] ;  /* 0xfffffc05ff0a7984 */ /* 0x000e620008000800 */
[----:B------:R-:W-:-:S03]  /*1310*/  MOV R26, UR19 ;  /* 0x00000013001a7c02 */ /* 0x000fc60008000f00 */
[----:B------:R-:W3:Y:S01]  /*1320*/  LDS R6, [R27] ;  /* 0x000000001b067984 */ /* 0x000ee20000000800 */
[----:B------:R-:W-:-:S03]  /*1330*/  LEA R25, R26, R27, 0x2 ;  /* 0x0000001b1a197211 */ /* 0x000fc600078e10ff */
[----:B------:R-:W4:Y:S04]  /*1340*/  LDS R37, [UR5+0x4] ;  /* 0x00000405ff257984 */ /* 0x000f280008000800 */
[----:B------:R-:W-:Y:S01]  /*1350*/  LDS R36, [UR5+0x30] ;  /* 0x00003005ff247984 */ /* 0x000fe20008000800 */
[C---:B--2---:R-:W-:Y:S01]  /*1360*/  FFMA R34, R9.reuse, R15, R12 ;  /* 0x0000000f09227223 */ /* 0x044fe2000000000c */
[C---:B------:R-:W-:Y:S02]  /*1370*/  FFMA R8, R9.reuse, R5, R8 ;  /* 0x0000000509087223 */ /* 0x040fe40000000008 */
[----:B------:R-:W2:Y:S04]  /*1380*/  LDS R15, [UR5+0x8] ;  /* 0x00000805ff0f7984 */ /* 0x000ea80008000800 */
[----:B------:R-:W2:Y:S04]  /*1390*/  LDS R12, [UR5+0xc] ;  /* 0x00000c05ff0c7984 */ /* 0x000ea80008000800 */
[----:B------:R-:W-:Y:S01]  /*13a0*/  LDS R5, [UR5+0x18] ;  /* 0x00001805ff057984 */ /* 0x000fe20008000800 */
[C---:B0-----:R-:W-:Y:S01]  /*13b0*/  FFMA R17, R9.reuse, R24, R17 ;  /* 0x0000001809117223 */ /* 0x041fe20000000011 */
[----:B-1----:R-:W-:-:S02]  /*13c0*/  FFMA R26, R9, R10, R11 ;  /* 0x0000000a091a7223 */ /* 0x002fc4000000000b */
[----:B------:R-:W-:Y:S01]  /*13d0*/  LDS R11, [UR5+0x10] ;  /* 0x00001005ff0b7984 */ /* 0x000fe20008000800 */
[C---:B---3--:R-:W-:Y:S01]  /*13e0*/  FFMA R27, R6.reuse, R7, R34 ;  /* 0x00000007061b7223 */ /* 0x048fe20000000022 */
[----:B------:R-:W-:Y:S02]  /*13f0*/  MOV R34, UR19 ;  /* 0x0000001300227c02 */ /* 0x000fe40008000f00 */
[----:B------:R0:W1:Y:S01]  /*1400*/  LDS R10, [R25] ;  /* 0x00000000190a7984 */ /* 0x0000620000000800 */
[----:B----4-:R-:W-:Y:S01]  /*1410*/  FFMA R24, R6, R37, R17 ;  /* 0x0000002506187223 */ /* 0x010fe20000000011 */
[----:B------:R-:W-:Y:S02]  /*1420*/  LEA R34, R34, R25, 0x2 ;  /* 0x0000001922227211 */ /* 0x000fe400078e10ff */
[----:B------:R-:W3:Y:S01]  /*1430*/  LDS R9, [UR5+0x14] ;  /* 0x00001405ff097984 */ /* 0x000ee20008000800 */
[----:B------:R-:W-:-:S03]  /*1440*/  MOV R17, UR19 ;  /* 0x0000001300117c02 */ /* 0x000fc60008000f00 */
[----:B------:R-:W4:Y:S01]  /*1450*/  LDS R7, [UR5+0x1c] ;  /* 0x00001c05ff077984 */ /* 0x000f220008000800 */
[----:B------:R-:W-:Y:S02]  /*1460*/  LEA R17, R17, R34, 0x2 ;  /* 0x0000002211117211 */ /* 0x000fe400078e10ff */
[----:B0-----:R-:W-:Y:S01]  /*1470*/  MOV R25, UR19 ;  /* 0x0000001300197c02 */ /* 0x001fe20008000f00 */
[----:B--2---:R-:W-:-:S03]  /*1480*/  FFMA R8, R6, R15, R8 ;  /* 0x0000000f06087223 */ /* 0x004fc60000000008 */
[----:B------:R-:W-:Y:S01]  /*1490*/  LDS R17, [R17] ;  /* 0x0000000011117984 */ /* 0x000fe20000000800 */
[----:B------:R-:W-:Y:S01]  /*14a0*/  LEA R4, R25, R4, 0x5 ;  /* 0x0000000419047211 */ /* 0x000fe200078e28ff */
[----:B------:R-:W-:Y:S02]  /*14b0*/  FFMA R26, R6, R12, R26 ;  /* 0x0000000c061a7223 */ /* 0x000fe4000000001a */
[----:B------:R-:W-:Y:S04]  /*14c0*/  LDS R15, [R34] ;  /* 0x00000000220f7984 */ /* 0x000fe80000000800 */
[----:B------:R-:W0:Y:S04]  /*14d0*/  LDS R6, [UR5+0x20] ;  /* 0x00002005ff067984 */ /* 0x000e280008000800 */
[----:B------:R-:W-:Y:S01]  /*14e0*/  LDS R34, [UR5+0x34] ;  /* 0x00003405ff227984 */ /* 0x000fe20008000800 */
[C---:B-1----:R-:W-:Y:S01]  /*14f0*/  FFMA R12, R10.reuse, R11, R27 ;  /* 0x0000000b0a0c7223 */ /* 0x042fe2000000001b */
[----:B------:R-:W-:-:S02]  /*1500*/  FFMA R8, R10, R5, R8 ;  /* 0x000000050a087223 */ /* 0x000fc40000000008 */
[----:B------:R-:W1:Y:S01]  /*1510*/  LDS R5, [UR5+0x28] ;  /* 0x00002805ff057984 */ /* 0x000e620008000800 */
[----:B---3--:R-:W-:-:S03]  /*1520*/  FFMA R24, R10, R9, R24 ;  /* 0x000000090a187223 */ /* 0x008fc60000000018 */
[----:B------:R-:W2:Y:S01]  /*1530*/  LDS R9, [UR5+0x24] ;  /* 0x00002405ff097984 */ /* 0x000ea20008000800 */
[----:B----4-:R-:W-:-:S03]  /*1540*/  FFMA R11, R10, R7, R26 ;  /* 0x000000070a0b7223 */ /* 0x010fc6000000001a */
[----:B------:R-:W3:Y:S04]  /*1550*/  LDS R7, [UR5+0x2c] ;  /* 0x00002c05ff077984 */ /* 0x000ee80008000800 */
[----:B------:R-:W4:Y:S04]  /*1560*/  LDS R26, [UR5+0x38] ;  /* 0x00003805ff1a7984 */ /* 0x000f280008000800 */
[----:B------:R-:W4:Y:S01]  /*1570*/  LDS R10, [UR5+0x3c] ;  /* 0x00003c05ff0a7984 */ /* 0x000f220008000800 */
[----:B------:R-:W-:Y:S01]  /*1580*/  UIADD3 UR5, UPT, UPT, UR5, 0x80, URZ ;  /* 0x0000008005057890 */ /* 0x000fe2000fffe0ff */
[C---:B0-----:R-:W-:Y:S01]  /*1590*/  FFMA R6, R15.reuse, R6, R12 ;  /* 0x000000060f067223 */ /* 0x041fe2000000000c */
[C---:B-1----:R-:W-:Y:S01]  /*15a0*/  FFMA R5, R15.reuse, R5, R8 ;  /* 0x000000050f057223 */ /* 0x042fe20000000008 */
[----:B--2---:R-:W-:-:S02]  /*15b0*/  FFMA R9, R15, R9, R24 ;  /* 0x000000090f097223 */ /* 0x004fc40000000018 */
[----:B------:R-:W-:Y:S01]  /*15c0*/  FFMA R24, R17, R36, R6 ;  /* 0x0000002411187223 */ /* 0x000fe20000000006 */
[----:B---3--:R-:W-:Y:S01]  /*15d0*/  FFMA R7, R15, R7, R11 ;  /* 0x000000070f077223 */ /* 0x008fe2000000000b */
[C---:B------:R-:W-:Y:S01]  /*15e0*/  FFMA R25, R17.reuse, R34, R9 ;  /* 0x0000002211197223 */ /* 0x040fe20000000009 */
[C---:B----4-:R-:W-:Y:S02]  /*15f0*/  FFMA R26, R17.reuse, R26, R5 ;  /* 0x0000001a111a7223 */ /* 0x050fe40000000005 */
[----:B------:R-:W-:Y:S01]  /*1600*/  FFMA R27, R17, R10, R7 ;  /* 0x0000000a111b7223 */ /* 0x000fe20000000007 */
[----:B------:R-:W-:Y:S06]  /*1610*/  BRA.U UP1, `(.L_x_28) ;  /* 0xfffffff901907547 */ /* 0x000fec000b83ffff */
[----:B------:R-:W-:-:S05]  /*1620*/  UMOV UR5, UR10 ;  /* 0x0000000a00057c82 */ /* 0x000fca0008000000 */
.L_x_27:
[----:B------:R-:W-:-:S09]  /*1630*/  UISETP.NE.AND UP1, UPT, UR16, URZ, UPT ;  /* 0x000000ff1000728c */ /* 0x000fd2000bf25270 */
[----:B------:R-:W-:Y:S05]  /*1640*/  BRA.U !UP1, `(.L_x_26) ;  /* 0x00000005097c7547 */ /* 0x000fea000b800000 */
[----:B------:R-:W-:Y:S02]  /*1650*/  UIADD3 UR11, UPT, UPT, UR16, -0x1, URZ ;  /* 0xffffffff100b7890 */ /* 0x000fe4000fffe0ff */
[----:B------:R-:W-:Y:S02]  /*1660*/  ULOP3.LUT UP2, UR15, UR19, 0x3, URZ, 0xc0, !UPT ;  /* 0x00000003130f7892 */ /* 0x000fe4000f84c0ff */
[----:B------:R-:W-:-:S09]  /*1670*/  UISETP.GE.U32.AND UP1, UPT, UR11, 0x3, UPT ;  /* 0x000000030b00788c */ /* 0x000fd2000bf26070 */
[----:B------:R-:W-:Y:S05]  /*1680*/  BRA.U !UP1, `(.L_x_29) ;  /* 0x0000000109bc7547 */ /* 0x000fea000b800000 */
[----:B------:R-:W-:Y:S02]  /*1690*/  UIMAD UR11, UR5, UR19, URZ ;  /* 0x00000013050b72a4 */ /* 0x000fe4000f8e02ff */
[----:B--2---:R-:W-:Y:S01]  /*16a0*/  MOV R5, UR19 ;  /* 0x0000001300057c02 */ /* 0x004fe20008000f00 */
[----:B------:R-:W-:Y:S02]  /*16b0*/  ULEA UR14, UR5, UR8, 0x4 ;  /* 0x00000008050e7291 */ /* 0x000fe4000f8e20ff */
[----:B------:R-:W-:Y:S01]  /*16c0*/  UIADD3 UR5, UPT, UPT, UR5, 0x4, URZ ;  /* 0x0000000405057890 */ /* 0x000fe2000fffe0ff */
[----:B0-----:R-:W-:-:S04]  /*16d0*/  MOV R6, UR11 ;  /* 0x0000000b00067c02 */ /* 0x001fc80008000f00 */
[----:B------:R-:W-:Y:S02]  /*16e0*/  LEA R6, R6, R23, 0x2 ;  /* 0x0000001706067211 */ /* 0x000fe400078e10ff */
[----:B------:R-:W-:Y:S02]  /*16f0*/  LDS R8, [UR14+0xc] ;  /* 0x00000c0eff087984 */ /* 0x000fe40008000800 */
[----:B------:R-:W-:Y:S02]  /*1700*/  LEA R12, R5, R6, 0x2 ;  /* 0x00000006050c7211 */ /* 0x000fe400078e10ff */
[----:B------:R0:W1:Y:S04]  /*1710*/  LDS R11, [R6] ;  /* 0x00000000060b7984 */ /* 0x0000680000000800 */
[----:B------:R-:W2:Y:S04]  /*1720*/  LDS R10, [UR14+0x4] ;  /* 0x0000040eff0a7984 */ /* 0x000ea80008000800 */
[----:B------:R-:W3:Y:S01]  /*1730*/  LDS R37, [UR14+0x8] ;  /* 0x0000080eff257984 */ /* 0x000ee20008000800 */
[----:B0-----:R-:W-:-:S03]  /*1740*/  MOV R6, UR19 ;  /* 0x0000001300067c02 */ /* 0x001fc60008000f00 */
[----:B------:R-:W-:Y:S01]  /*1750*/  LDS R4, [R12] ;  /* 0x000000000c047984 */ /* 0x000fe20000000800 */
[----:B------:R-:W-:-:S03]  /*1760*/  LEA R6, R6, R12, 0x2 ;  /* 0x0000000c06067211 */ /* 0x000fc600078e10ff */
[----:B------:R-:W0:Y:S04]  /*1770*/  LDS R9, [UR14+0x14] ;  /* 0x0000140eff097984 */ /* 0x000e280008000800 */
[----:B------:R-:W4:Y:S04]  /*1780*/  LDS R17, [UR14] ;  /* 0x0000000eff117984 */ /* 0x000f280008000800 */
[----:B------:R-:W4:Y:S04]  /*1790*/  LDS R7, [UR14+0x18] ;  /* 0x0000180eff077984 */ /* 0x000f280008000800 */
[----:B------:R-:W4:Y:S04]  /*17a0*/  LDS R5, [UR14+0x1c] ;  /* 0x00001c0eff057984 */ /* 0x000f280008000800 */
[----:B------:R-:W4:Y:S04]  /*17b0*/  LDS R15, [UR14+0x10] ;  /* 0x0000100eff0f7984 */ /* 0x000f280008000800 */
[----:B------:R-:W-:Y:S01]  /*17c0*/  LDS R12, [UR14+0x24] ;  /* 0x0000240eff0c7984 */ /* 0x000fe20008000800 */
[----:B-1----:R-:W-:Y:S01]  /*17d0*/  FFMA R8, R11, R8, R27 ;  /* 0x000000080b087223 */ /* 0x002fe2000000001b */
[----:B------:R-:W-:-:S02]  /*17e0*/  MOV R27, UR19 ;  /* 0x00000013001b7c02 */ /* 0x000fc40008000f00 */
[----:B------:R-:W-:Y:S01]  /*17f0*/  LDS R34, [UR14+0x28] ;  /* 0x0000280eff227984 */ /* 0x000fe20008000800 */
[----:B--2---:R-:W-:Y:S01]  /*1800*/  FFMA R10, R11, R10, R25 ;  /* 0x0000000a0b0a7223 */ /* 0x004fe20000000019 */
[----:B------:R-:W-:Y:S02]  /*1810*/  LEA R27, R27, R6, 0x2 ;  /* 0x000000061b1b7211 */ /* 0x000fe400078e10ff */
[----:B------:R-:W-:Y:S01]  /*1820*/  LDS R36, [UR14+0x2c] ;  /* 0x00002c0eff247984 */ /* 0x000fe20008000800 */
[----:B---3--:R-:W-:-:S03]  /*1830*/  FFMA R26, R11, R37, R26 ;  /* 0x000000250b1a7223 */ /* 0x008fc6000000001a */
[----:B------:R-:W1:Y:S04]  /*1840*/  LDS R6, [R6] ;  /* 0x0000000006067984 */ /* 0x000e680000000800 */
[----:B------:R-:W-:Y:S01]  /*1850*/  LDS R27, [R27] ;  /* 0x000000001b1b7984 */ /* 0x000fe20000000800 */
[----:B0-----:R-:W-:-:S03]  /*1860*/  FFMA R9, R4, R9, R10 ;  /* 0x0000000904097223 */ /* 0x001fc6000000000a */
[----:B------:R-:W0:Y:S01]  /*1870*/  LDS R10, [UR14+0x20] ;  /* 0x0000200eff0a7984 */ /* 0x000e220008000800 */
[----:B----4-:R-:W-:-:S03]  /*1880*/  FFMA R17, R11, R17, R24 ;  /* 0x000000110b117223 */ /* 0x010fc60000000018 */
[----:B------:R-:W2:Y:S01]  /*1890*/  LDS R24, [UR14+0x30] ;  /* 0x0000300eff187984 */ /* 0x000ea20008000800 */
[----:B------:R-:W-:-:S03]  /*18a0*/  FFMA R7, R4, R7, R26 ;  /* 0x0000000704077223 */ /* 0x000fc6000000001a */
[----:B------:R-:W3:Y:S01]  /*18b0*/  LDS R26, [UR14+0x38] ;  /* 0x0000380eff1a7984 */ /* 0x000ee20008000800 */
[----:B------:R-:W-:-:S03]  /*18c0*/  FFMA R5, R4, R5, R8 ;  /* 0x0000000504057223 */ /* 0x000fc60000000008 */
[----:B------:R-:W4:Y:S01]  /*18d0*/  LDS R8, [UR14+0x34] ;  /* 0x0000340eff087984 */ /* 0x000f220008000800 */
[----:B------:R-:W-:-:S03]  /*18e0*/  FFMA R15, R4, R15, R17 ;  /* 0x0000000f040f7223 */ /* 0x000fc60000000011 */
[----:B------:R-:W4:Y:S01]  /*18f0*/  LDS R4, [UR14+0x3c] ;  /* 0x00003c0eff047984 */ /* 0x000f220008000800 */
[C---:B-1----:R-:W-:Y:S01]  /*1900*/  FFMA R9, R6.reuse, R12, R9 ;  /* 0x0000000c06097223 */ /* 0x042fe20000000009 */
[C---:B------:R-:W-:Y:S01]  /*1910*/  FFMA R7, R6.reuse, R34, R7 ;  /* 0x0000002206077223 */ /* 0x040fe20000000007 */
[C---:B------:R-:W-:Y:S01]  /*1920*/  FFMA R5, R6.reuse, R36, R5 ;  /* 0x0000002406057223 */ /* 0x040fe20000000005 */
[----:B0-----:R-:W-:-:S04]  /*1930*/  FFMA R10, R6, R10, R15 ;  /* 0x0000000a060a7223 */ /* 0x001fc8000000000f */
[C---:B--2---:R-:W-:Y:S01]  /*1940*/  FFMA R24, R27.reuse, R24, R10 ;  /* 0x000000181b187223 */ /* 0x044fe2000000000a */
[C---:B---3--:R-:W-:Y:S01]  /*1950*/  FFMA R26, R27.reuse, R26, R7 ;  /* 0x0000001a1b1a7223 */ /* 0x048fe20000000007 */
[C---:B----4-:R-:W-:Y:S01]  /*1960*/  FFMA R25, R27.reuse, R8, R9 ;  /* 0x000000081b197223 */ /* 0x050fe20000000009 */
[----:B------:R-:W-:-:S07]  /*1970*/  FFMA R27, R27, R4, R5 ;  /* 0x000000041b1b7223 */ /* 0x000fce0000000005 */
.L_x_29:
[----:B------:R-:W-:Y:S05]  /*1980*/  BRA.U !UP2, `(.L_x_26) ;  /* 0x000000010aac7547 */ /* 0x000fea000b800000 */
[----:B------:R-:W-:Y:S02]  /*1990*/  UISETP.NE.AND UP1, UPT, UR15, 0x1, UPT ;  /* 0x000000010f00788c */ /* 0x000fe4000bf25270 */
[----:B------:R-:W-:-:S04]  /*19a0*/  ULOP3.LUT UR11, UR19, 0x1, URZ, 0xc0, !UPT ;  /* 0x00000001130b7892 */ /* 0x000fc8000f8ec0ff */
[----:B------:R-:W-:-:S03]  /*19b0*/  UISETP.NE.U32.AND UP2, UPT, UR11, 0x1, UPT ;  /* 0x000000010b00788c */ /* 0x000fc6000bf45070 */
[----:B------:R-:W-:Y:S08]  /*19c0*/  BRA.U !UP1, `(.L_x_30) ;  /* 0x0000000109647547 */ /* 0x000ff0000b800000 */
[----:B------:R-:W-:Y:S02]  /*19d0*/  UIMAD UR11, UR5, UR19, URZ ;  /* 0x00000013050b72a4 */ /* 0x000fe4000f8e02ff */
[----:B0-2---:R-:W-:Y:S01]  /*19e0*/  MOV R8, UR19 ;  /* 0x0000001300087c02 */ /* 0x005fe20008000f00 */
[----:B------:R-:W-:Y:S02]  /*19f0*/  ULEA UR14, UR5, UR8, 0x4 ;  /* 0x00000008050e7291 */ /* 0x000fe4000f8e20ff */
[----:B------:R-:W-:Y:S01]  /*1a00*/  UIADD3 UR5, UPT, UPT, UR5, 0x2, URZ ;  /* 0x0000000205057890 */ /* 0x000fe2000fffe0ff */
[----:B------:R-:W-:-:S04]  /*1a10*/  MOV R4, UR11 ;  /* 0x0000000b00047c02 */ /* 0x000fc80008000f00 */
[----:B------:R-:W-:Y:S02]  /*1a20*/  LEA R5, R4, R23, 0x2 ;  /* 0x0000001704057211 */ /* 0x000fe400078e10ff */
[----:B------:R-:W-:Y:S02]  /*1a30*/  LDS R6, [UR14] ;  /* 0x0000000eff067984 */ /* 0x000fe40008000800 */
[----:B------:R-:W-:Y:S02]  /*1a40*/  LEA R11, R8, R5, 0x2 ;  /* 0x00000005080b7211 */ /* 0x000fe400078e10ff */
[----:B------:R-:W-:Y:S04]  /*1a50*/  LDS R9, [UR14+0x8] ;  /* 0x0000080eff097984 */ /* 0x000fe80008000800 */
[----:B------:R-:W0:Y:S04]  /*1a60*/  LDS R5, [R5] ;  /* 0x0000000005057984 */ /* 0x000e280000000800 */
[----:B------:R-:W1:Y:S04]  /*1a70*/  LDS R8, [UR14+0x4] ;  /* 0x0000040eff087984 */ /* 0x000e680008000800 */
[----:B------:R-:W2:Y:S04]  /*1a80*/  LDS R10, [UR14+0xc] ;  /* 0x00000c0eff0a7984 */ /* 0x000ea80008000800 */
[----:B------:R-:W-:Y:S04]  /*1a90*/  LDS R4, [UR14+0x10] ;  /* 0x0000100eff047984 */ /* 0x000fe80008000800 */
[----:B------:R-:W3:Y:S04]  /*1aa0*/  LDS R12, [R11] ;  /* 0x000000000b0c7984 */ /* 0x000ee80000000800 */
[----:B------:R-:W4:Y:S04]  /*1ab0*/  LDS R15, [UR14+0x14] ;  /* 0x0000140eff0f7984 */ /* 0x000f280008000800 */
[----:B------:R-:W4:Y:S04]  /*1ac0*/  LDS R34, [UR14+0x18] ;  /* 0x0000180eff227984 */ /* 0x000f280008000800 */
[----:B------:R-:W4:Y:S01]  /*1ad0*/  LDS R17, [UR14+0x1c] ;  /* 0x00001c0eff117984 */ /* 0x000f220008000800 */
[C---:B0-----:R-:W-:Y:S01]  /*1ae0*/  FFMA R7, R5.reuse, R6, R24 ;  /* 0x0000000605077223 */ /* 0x041fe20000000018 */
[C---:B------:R-:W-:Y:S01]  /*1af0*/  FFMA R9, R5.reuse, R9, R26 ;  /* 0x0000000905097223 */ /* 0x040fe2000000001a */
[C---:B-1----:R-:W-:Y:S01]  /*1b00*/  FFMA R8, R5.reuse, R8, R25 ;  /* 0x0000000805087223 */ /* 0x042fe20000000019 */
[----:B--2---:R-:W-:Y:S01]  /*1b10*/  FFMA R10, R5, R10, R27 ;  /* 0x0000000a050a7223 */ /* 0x004fe2000000001b */
[----:B---3--:R-:W-:-:S02]  /*1b20*/  FFMA R24, R12, R4, R7 ;  /* 0x000000040c187223 */ /* 0x008fc40000000007 */
[C---:B----4-:R-:W-:Y:S01]  /*1b30*/  FFMA R25, R12.reuse, R15, R8 ;  /* 0x0000000f0c197223 */ /* 0x050fe20000000008 */
[C---:B------:R-:W-:Y:S01]  /*1b40*/  FFMA R26, R12.reuse, R34, R9 ;  /* 0x000000220c1a7223 */ /* 0x040fe20000000009 */
[----:B------:R-:W-:-:S07]  /*1b50*/  FFMA R27, R12, R17, R10 ;  /* 0x000000110c1b7223 */ /* 0x000fce000000000a */
.L_x_30:
[----:B------:R-:W-:Y:S05]  /*1b60*/  BRA.U UP2, `(.L_x_26) ;  /* 0x0000000102347547 */ /* 0x000fea000b800000 */
[----:B------:R-:W-:Y:S02]  /*1b70*/  UIMAD UR11, UR5, UR19, URZ ;  /* 0x00000013050b72a4 */ /* 0x000fe4000f8e02ff */
[----:B------:R-:W-:-:S04]  /*1b80*/  ULEA UR5, UR5, UR8, 0x4 ;  /* 0x0000000805057291 */ /* 0x000fc8000f8e20ff */
[----:B0-2---:R-:W-:-:S04]  /*1b90*/  MOV R4, UR11 ;  /* 0x0000000b00047c02 */ /* 0x005fc80008000f00 */
[----:B------:R-:W-:Y:S01]  /*1ba0*/  LEA R4, R4, R23, 0x2 ;  /* 0x0000001704047211 */ /* 0x000fe200078e10ff */
[----:B------:R-:W-:Y:S04]  /*1bb0*/  LDS R6, [UR5] ;  /* 0x00000005ff067984 */ /* 0x000fe80008000800 */
[----:B------:R-:W0:Y:S04]  /*1bc0*/  LDS R5, [R4] ;  /* 0x0000000004057984 */ /* 0x000e280000000800 */
[----:B------:R-:W1:Y:S04]  /*1bd0*/  LDS R8, [UR5+0x4] ;  /* 0x00000405ff087984 */ /* 0x000e680008000800 */
[----:B------:R-:W2:Y:S04]  /*1be0*/  LDS R7, [UR5+0x8] ;  /* 0x00000805ff077984 */ /* 0x000ea80008000800 */
[----:B------:R-:W3:Y:S01]  /*1bf0*/  LDS R10, [UR5+0xc] ;  /* 0x00000c05ff0a7984 */ /* 0x000ee20008000800 */
[C---:B0-----:R-:W-:Y:S01]  /*1c00*/  FFMA R24, R5.reuse, R6, R24 ;  /* 0x0000000605187223 */ /* 0x041fe20000000018 */
[C---:B-1----:R-:W-:Y:S01]  /*1c10*/  FFMA R25, R5.reuse, R8, R25 ;  /* 0x0000000805197223 */ /* 0x042fe20000000019 */
[C---:B--2---:R-:W-:Y:S01]  /*1c20*/  FFMA R26, R5.reuse, R7, R26 ;  /* 0x00000007051a7223 */ /* 0x044fe2000000001a */
[----:B---3--:R-:W-:-:S07]  /*1c30*/  FFMA R27, R5, R10, R27 ;  /* 0x0000000a051b7223 */ /* 0x008fce000000001b */
.L_x_26:
[----:B------:R-:W-:Y:S05]  /*1c40*/  BRA.U UP0, `(.L_x_24) ;  /* 0x0000000100307547 */ /* 0x000fea000b800000 */
[----:B--2---:R-:W-:Y:S01]  /*1c50*/  MOV R5, UR19 ;  /* 0x0000001300057c02 */ /* 0x004fe20008000f00 */
[----:B-----5:R2:W-:Y:S01]  /*1c60*/  STS [R23], R32 ;  /* 0x0000002017007388 */ /* 0x0205e20000000800 */
[----:B------:R-:W-:Y:S02]  /*1c70*/  UIMAD.WIDE UR6, UR19, 0x4, UR6 ;  /* 0x00000004130678a5 */ /* 0x000fe4000f8e0206 */
[----:B------:R-:W-:Y:S01]  /*1c80*/  LEA R5, R5, R0, 0x2 ;  /* 0x0000000005057211 */ /* 0x000fe200078e10ff */
[----:B------:R2:W-:Y:S04]  /*1c90*/  STS [R22], R13 ;  /* 0x0000000d16007388 */ /* 0x0005e80000000800 */
[----:B------:R2:W-:Y:S04]  /*1ca0*/  STS [R21], R14 ;  /* 0x0000000e15007388 */ /* 0x0005e80000000800 */
[----:B------:R2:W-:Y:S04]  /*1cb0*/  STS [R20], R31 ;  /* 0x0000001f14007388 */ /* 0x0005e80000000800 */
[----:B------:R2:W-:Y:S04]  /*1cc0*/  STS [R19], R30 ;  /* 0x0000001e13007388 */ /* 0x0005e80000000800 */
[----:B------:R2:W-:Y:S04]  /*1cd0*/  STS [R18], R33 ;  /* 0x0000002112007388 */ /* 0x0005e80000000800 */
[----:B------:R2:W-:Y:S04]  /*1ce0*/  STS [R0], R35 ;  /* 0x0000002300007388 */ /* 0x0005e80000000800 */
[----:B------:R2:W-:Y:S01]  /*1cf0*/  STS [R5], R16 ;  /* 0x0000001005007388 */ /* 0x0005e20000000800 */
[----:B------:R-:W-:Y:S05]  /*1d00*/  BRA `(.L_x_31) ;  /* 0xfffffff0000c7947 */ /* 0x000fea000383ffff */
.L_x_24:
[----:B--2---:R-:W2:Y:S08]  /*1d10*/  LDC.64 R2, c[0x0][0x3b0] ;  /* 0x0000ec00ff027b82 */ /* 0x004eb00000000a00 */
[----:B0-----:R-:W1:Y:S01]  /*1d20*/  LDC R9, c[0x0][0x3b8] ;  /* 0x0000ee00ff097b82 */ /* 0x001e620000000800 */
[----:B--2---:R-:W-:-:S05]  /*1d30*/  IMAD.WIDE R28, R28, 0x4, R2 ;  /* 0x000000041c1c7825 */ /* 0x004fca00078e0202 */
[----:B------:R-:W-:Y:S01]  /*1d40*/  STG.E desc[UR12][R28.64], R24 ;  /* 0x000000181c007986 */ /* 0x000fe2000c10190c */
[C---:B-1----:R-:W-:Y:S01]  /*1d50*/  SHF.L.U32 R5, R9.reuse, 0x1, RZ ;  /* 0x0000000109057819 */ /* 0x042fe200000006ff */
[C---:B------:R-:W-:Y:S01]  /*1d60*/  IMAD.WIDE R2, R9.reuse, 0x4, R28 ;  /* 0x0000000409027825 */ /* 0x040fe200078e021c */
[----:B---3--:R-:W-:-:S03]  /*1d70*/  LEA R7, R9, R9, 0x1 ;  /* 0x0000000909077211 */ /* 0x008fc600078e08ff */
[--C-:B------:R-:W-:Y:S01]  /*1d80*/  IMAD.WIDE R4, R5, 0x4, R28.reuse ;  /* 0x0000000405047825 */ /* 0x100fe200078e021c */
[----:B------:R-:W-:Y:S03]  /*1d90*/  STG.E desc[UR12][R2.64], R25 ;  /* 0x0000001902007986 */ /* 0x000fe6000c10190c */
[----:B------:R-:W-:Y:S01]  /*1da0*/  IMAD.WIDE R6, R7, 0x4, R28 ;  /* 0x0000000407067825 */ /* 0x000fe200078e021c */
[----:B------:R-:W-:Y:S04]  /*1db0*/  STG.E desc[UR12][R4.64], R26 ;  /* 0x0000001a04007986 */ /* 0x000fe8000c10190c */
[----:B------:R-:W-:Y:S01]  /*1dc0*/  STG.E desc[UR12][R6.64], R27 ;  /* 0x0000001b06007986 */ /* 0x000fe2000c10190c */
[----:B------:R-:W-:Y:S05]  /*1dd0*/  EXIT ;  /* 0x000000000000794d */ /* 0x000fea0003800000 */
.L_x_32:
        /* <DEDUP_REMOVED lines=10> */
.L_x_69:


//--------------------- .text._Z28dgemm_kernel_prefetch_s2r_16iiiiPfiS_iS_i --------------------------
	.section	.text._Z28dgemm_kernel_prefetch_s2r_16iiiiPfiS_iS_i,"ax",@progbits
	.align	128
        .global         _Z28dgemm_kernel_prefetch_s2r_16iiiiPfiS_iS_i
        .type           _Z28dgemm_kernel_prefetch_s2r_16iiiiPfiS_iS_i,@function
        .size           _Z28dgemm_kernel_prefetch_s2r_16iiiiPfiS_iS_i,(.L_x_70 - _Z28dgemm_kernel_prefetch_s2r_16iiiiPfiS_iS_i)
        .other          _Z28dgemm_kernel_prefetch_s2r_16iiiiPfiS_iS_i,@"STO_CUDA_ENTRY STV_DEFAULT"
_Z28dgemm_kernel_prefetch_s2r_16iiiiPfiS_iS_i:
.text._Z28dgemm_kernel_prefetch_s2r_16iiiiPfiS_iS_i:
        /* <DEDUP_REMOVED lines=24> */
.L_x_35:
[----:B------:R-:W0:Y:S02]  /*0180*/  LDC R45, c[0x0][0x398] ;  /* 0x0000e600ff2d7b82 */ /* 0x000e240000000800 */
[----:B01----:R-:W-:-:S04]  /*0190*/  IMAD R31, R45, UR4, RZ ;  /* 0x000000042d1f7c24 */ /* 0x003fc8000f8e02ff */
[----:B------:R-:W-:-:S05]  /*01a0*/  IMAD.WIDE R30, R31, 0x4, R14 ;  /* 0x000000041f1e7825 */ /* 0x000fca00078e020e */
[----:B------:R0:W2:Y:S01]  /*01b0*/  LDG.E R18, desc[UR12][R30.64] ;  /* 0x0000000c1e127981 */ /* 0x0000a2000c1e1900 */
[----:B------:R-:W-:-:S05]  /*01c0*/  IMAD.WIDE R32, R45, 0x4, R30 ;  /* 0x000000042d207825 */ /* 0x000fca00078e021e */
[----:B------:R-:W3:Y:S01]  /*01d0*/  LDG.E R19, desc[UR12][R32.64] ;  /* 0x0000000c20137981 */ /* 0x000ee2000c1e1900 */
[----:B------:R-:W-:-:S05]  /*01e0*/  IMAD.WIDE R34, R45, 0x4, R32 ;  /* 0x000000042d227825 */ /* 0x000fca00078e0220 */
[----:B------:R-:W4:Y:S01]  /*01f0*/  LDG.E R20, desc[UR12][R34.64] ;  /* 0x0000000c22147981 */ /* 0x000f22000c1e1900 */
[----:B------:R-:W-:-:S05]  /*0200*/  IMAD.WIDE R36, R45, 0x4, R34 ;  /* 0x000000042d247825 */ /* 0x000fca00078e0222 */
[----:B------:R1:W5:Y:S01]  /*0210*/  LDG.E R21, desc[UR12][R36.64] ;  /* 0x0000000c24157981 */ /* 0x000362000c1e1900 */
[----:B------:R-:W-:-:S05]  /*0220*/  IMAD.WIDE R38, R45, 0x4, R36 ;  /* 0x000000042d267825 */ /* 0x000fca00078e0224 */
[----:B------:R-:W5:Y:S01]  /*0230*/  LDG.E R22, desc[UR12][R38.64] ;  /* 0x0000000c26167981 */ /* 0x000f62000c1e1900 */
[----:B------:R-:W-:-:S05]  /*0240*/  IMAD.WIDE R40, R45, 0x4, R38 ;  /* 0x000000042d287825 */ /* 0x000fca00078e0226 */
[----:B------:R-:W5:Y:S01]  /*0250*/  LDG.E R23, desc[UR12][R40.64] ;  /* 0x0000000c28177981 */ /* 0x000f62000c1e1900 */
[----:B------:R-:W-:-:S04]  /*0260*/  IMAD.WIDE R26, R45, 0x4, R40 ;  /* 0x000000042d1a7825 */ /* 0x000fc800078e0228 */
[C---:B------:R-:W-:Y:S02]  /*0270*/  IMAD.WIDE R28, R45.reuse, 0x4, R26 ;  /* 0x000000042d1c7825 */ /* 0x040fe400078e021a */
[----:B------:R-:W5:Y:S02]  /*0280*/  LDG.E R26, desc[UR12][R26.64] ;  /* 0x0000000c1a1a7981 */ /* 0x000f64000c1e1900 */
[C---:B------:R-:W-:Y:S02]  /*0290*/  IMAD.WIDE R2, R45.reuse, 0x4, R28 ;  /* 0x000000042d027825 */ /* 0x040fe400078e021c */
[----:B------:R-:W5:Y:S02]  /*02a0*/  LDG.E R28, desc[UR12][R28.64] ;  /* 0x0000000c1c1c7981 */ /* 0x000f64000c1e1900 */
[C---:B------:R-:W-:Y:S02]  /*02b0*/  IMAD.WIDE R4, R45.reuse, 0x4, R2 ;  /* 0x000000042d047825 */ /* 0x040fe400078e0202 */
[----:B------:R1:W5:Y:S04]  /*02c0*/  LDG.E R42, desc[UR12][R2.64] ;  /* 0x0000000c022a7981 */ /* 0x000368000c1e1900 */
[----:B------:R1:W5:Y:S01]  /*02d0*/  LDG.E R43, desc[UR12][R4.64] ;  /* 0x0000000c042b7981 */ /* 0x000362000c1e1900 */
[----:B------:R-:W-:-:S05]  /*02e0*/  IMAD.WIDE R6, R45, 0x4, R4 ;  /* 0x000000042d067825 */ /* 0x000fca00078e0204 */
[----:B------:R1:W5:Y:S01]  /*02f0*/  LDG.E R32, desc[UR12][R6.64] ;  /* 0x0000000c06207981 */ /* 0x000362000c1e1900 */
[----:B------:R-:W-:-:S05]  /*0300*/  IMAD.WIDE R8, R45, 0x4, R6 ;  /* 0x000000042d087825 */ /* 0x000fca00078e0206 */
[----:B------:R1:W5:Y:S01]  /*0310*/  LDG.E R33, desc[UR12][R8.64] ;  /* 0x0000000c08217981 */ /* 0x000362000c1e1900 */
[----:B------:R-:W-:-:S05]  /*0320*/  IMAD.WIDE R10, R45, 0x4, R8 ;  /* 0x000000042d0a7825 */ /* 0x000fca00078e0208 */
[----:B------:R1:W5:Y:S01]  /*0330*/  LDG.E R34, desc[UR12][R10.64] ;  /* 0x0000000c0a227981 */ /* 0x000362000c1e1900 */
[----:B------:R-:W-:-:S04]  /*0340*/  IMAD.WIDE R16, R45, 0x4, R10 ;  /* 0x000000042d107825 */ /* 0x000fc800078e020a */
[C---:B------:R-:W-:Y:S02]  /*0350*/  IMAD.WIDE R24, R45.reuse, 0x4, R16 ;  /* 0x000000042d187825 */ /* 0x040fe400078e0210 */
[----:B------:R1:W5:Y:S02]  /*0360*/  LDG.E R16, desc[UR12][R16.64] ;  /* 0x0000000c10107981 */ /* 0x000364000c1e1900 */
[----:B0-----:R-:W-:Y:S02]  /*0370*/  IMAD.WIDE R30, R45, 0x4, R24 ;  /* 0x000000042d1e7825 */ /* 0x001fe400078e0218 */
[----:B------:R0:W5:Y:S04]  /*0380*/  LDG.E R24, desc[UR12][R24.64] ;  /* 0x0000000c18187981 */ /* 0x000168000c1e1900 */
[----:B------:R0:W5:Y:S01]  /*0390*/  LDG.E R30, desc[UR12][R30.64] ;  /* 0x0000000c1e1e7981 */ /* 0x000162000c1e1900 */
[----:B------:R-:W-:-:S02]  /*03a0*/  UMOV UR9, UR6 ;  /* 0x0000000600097c82 */ /* 0x000fc40008000000 */
        /* <DEDUP_REMOVED lines=14> */
[----:B------:R-:W-:-:S04]  /*0490*/  LEA R27, R36, R10, 0x2 ;  /* 0x0000000a241b7211 */ /* 0x000fc800078e10ff */
[----:B------:R-:W-:-:S04]  /*04a0*/  LEA R29, R36, R27, 0x2 ;  /* 0x0000001b241d7211 */ /* 0x000fc800078e10ff */
[----:B------:R-:W-:Y:S01]  /*04b0*/  LEA R31, R36, R29, 0x2 ;  /* 0x0000001d241f7211 */ /* 0x000fe200078e10ff */
[----:B------:R-:W-:-:S06]  /*04c0*/  UIADD3 UR4, UPT, UPT, UR4, 0x10, URZ ;  /* 0x0000001004047890 */ /* 0x000fcc000fffe0ff */
[----:B------:R-:W-:Y:S01]  /*04d0*/  ISETP.NE.AND P0, PT, R13, UR4, PT ;  /* 0x000000040d007c0c */ /* 0x000fe2000bf05270 */
[----:B--2---:R0:W-:Y:S04]  /*04e0*/  STS [R3], R18 ;  /* 0x0000001203007388 */ /* 0x0041e80000000800 */
[----:B---3--:R1:W-:Y:S04]  /*04f0*/  STS [R2], R19 ;  /* 0x0000001302007388 */ /* 0x0083e80000000800 */
[----:B----4-:R1:W-:Y:S04]  /*0500*/  STS [R5], R20 ;  /* 0x0000001405007388 */ /* 0x0103e80000000800 */
[----:B-----5:R1:W-:Y:S04]  /*0510*/  STS [R4], R21 ;  /* 0x0000001504007388 */ /* 0x0203e80000000800 */
[----:B------:R1:W-:Y:S01]  /*0520*/  STS [R7], R22 ;  /* 0x0000001607007388 */ /* 0x0003e20000000800 */
[----:B0-----:R-:W-:-:S03]  /*0530*/  LEA R3, R36, R31, 0x2 ;  /* 0x0000001f24037211 */ /* 0x001fc600078e10ff */
        /* <DEDUP_REMOVED lines=12> */
.L_x_34:
[----:B------:R-:W-:Y:S05]  /*0600*/  BRA.U !UP1, `(.L_x_33) ;  /* 0x0000000509647547 */ /* 0x000fea000b800000 */
[----:B------:R-:W-:Y:S02]  /*0610*/  UISETP.GE.U32.AND UP0, UPT, UR7, 0x8, UPT ;  /* 0x000000080700788c */ /* 0x000fe4000bf06070 */
[----:B------:R-:W-:-:S04]  /*0620*/  ULOP3.LUT UR6, UR9, 0x7, URZ, 0xc0, !UPT ;  /* 0x0000000709067892 */ /* 0x000fc8000f8ec0ff */
[----:B------:R-:W-:-:S03]  /*0630*/  UISETP.NE.AND UP1, UPT, UR6, URZ, UPT ;  /* 0x000000ff0600728c */ /* 0x000fc6000bf25270 */
[----:B------:R-:W-:Y:S08]  /*0640*/  BRA.U !UP0, `(.L_x_36) ;  /* 0x0000000108a07547 */ /* 0x000ff0000b800000 */
[----:B-1----:R-:W0:Y:S02]  /*0650*/  LDC R21, c[0x0][0x398] ;  /* 0x0000e600ff157b82 */ /* 0x002e240000000800 */
        /* <DEDUP_REMOVED lines=11> */
[----:B------:R4:W5:Y:S02]  /*0710*/  LDG.E R10, desc[UR12][R10.64] ;  /* 0x0000000c0a0a7981 */ /* 0x000964000c1e1900 */
[C---:B------:R-:W-:Y:S02]  /*0720*/  IMAD.WIDE R18, R21.reuse, 0x4, R16 ;  /* 0x0000000415127825 */ /* 0x040fe400078e0210 */
[----:B------:R4:W5:Y:S02]  /*0730*/  LDG.E R16, desc[UR12][R16.64] ;  /* 0x0000000c10107981 */ /* 0x000964000c1e1900 */
        /* <DEDUP_REMOVED lines=25> */
.L_x_36:
[----:B------:R-:W-:Y:S05]  /*08d0*/  BRA.U !UP1, `(.L_x_33) ;  /* 0x0000000109b07547 */ /* 0x000fea000b800000 */
[----:B------:R-:W-:Y:S02]  /*08e0*/  UISETP.GE.U32.AND UP0, UPT, UR6, 0x4, UPT ;  /* 0x000000040600788c */ /* 0x000fe4000bf06070 */
[----:B------:R-:W-:-:S04]  /*08f0*/  ULOP3.LUT UR7, UR9, 0x3, URZ, 0xc0, !UPT ;  /* 0x0000000309077892 */ /* 0x000fc8000f8ec0ff */
[----:B------:R-:W-:-:S03]  /*0900*/  UISETP.NE.AND UP1, UPT, UR7, URZ, UPT ;  /* 0x000000ff0700728c */ /* 0x000fc6000bf25270 */
[----:B------:R-:W-:Y:S08]  /*0910*/  BRA.U !UP0, `(.L_x_37) ;  /* 0x0000000108607547 */ /* 0x000ff0000b800000 */
[----:B01----:R-:W0:Y:S02]  /*0920*/  LDC R9, c[0x0][0x398] ;  /* 0x0000e600ff097b82 */ /* 0x003e240000000800 */
        /* <DEDUP_REMOVED lines=23> */
.L_x_37:
[----:B------:R-:W-:Y:S05]  /*0aa0*/  BRA.U !UP1, `(.L_x_33) ;  /* 0x00000001093c7547 */ /* 0x000fea000b800000 */
[----:B------:R-:W3:Y:S01]  /*0ab0*/  S2UR UR5, SR_CgaCtaId ;  /* 0x00000000000579c3 */ /* 0x000ee20000008800 */
[----:B------:R-:W-:Y:S01]  /*0ac0*/  UMOV UR4, 0x400 ;  /* 0x0000040000047882 */ /* 0x000fe20000000000 */
[----:B------:R-:W4:Y:S01]  /*0ad0*/  LDCU UR6, c[0x0][0x398] ;  /* 0x00007300ff0677ac */ /* 0x000f220008000800 */
[----:B---3--:R-:W-:-:S03]  /*0ae0*/  ULEA UR5, UR5, UR4, 0x18 ;  /* 0x0000000405057291 */ /* 0x008fc6000f8ec0ff */
[----:B----4-:R-:W-:-:S09]  /*0af0*/  UMOV UR4, URZ ;  /* 0x000000ff00047c82 */ /* 0x010fd20008000000 */
.L_x_38:
        /* <DEDUP_REMOVED lines=10> */
.L_x_33:
[----:B------:R-:W4:Y:S01]  /*0ba0*/  LDCU UR4, c[0x0][0x388] ;  /* 0x00007100ff0477ac */ /* 0x000f220008000800 */
[----:B0123--:R-:W-:Y:S02]  /*0bb0*/  CS2R R2, SRZ ;  /* 0x0000000000027805 */ /* 0x00ffe4000001ff00 */
[----:B------:R-:W-:Y:S01]  /*0bc0*/  CS2R R4, SRZ ;  /* 0x0000000000047805 */ /* 0x000fe2000001ff00 */
[----:B----4-:R-:W-:-:S09]  /*0bd0*/  UISETP.GE.AND UP0, UPT, UR4, 0x1, UPT ;  /* 0x000000010400788c */ /* 0x010fd2000bf06270 */
[----:B------:R-:W-:Y:S05]  /*0be0*/  BRA.U !UP0, `(.L_x_39) ;  /* 0x0000001108c87547 */ /* 0x000fea000b800000 */
[----:B------:R-:W0:Y:S01]  /*0bf0*/  S2UR UR5, SR_CgaCtaId ;  /* 0x00000000000579c3 */ /* 0x000e220000008800 */
[----:B------:R-:W-:Y:S01]  /*0c00*/  UMOV UR4, 0x400 ;  /* 0x0000040000047882 */ /* 0x000fe20000000000 */
[----:B------:R-:W-:Y:S01]  /*0c10*/  MOV R50, UR9 ;  /* 0x0000000900327c02 */ /* 0x000fe20008000f00 */
[----:B------:R-:W1:Y:S01]  /*0c20*/  LDCU UR8, c[0x0][0x398] ;  /* 0x00007300ff0877ac */ /* 0x000e620008000800 */
[----:B------:R-:W-:Y:S02]  /*0c30*/  CS2R R4, SRZ ;  /* 0x0000000000047805 */ /* 0x000fe4000001ff00 */
[----:B------:R-:W-:Y:S01]  /*0c40*/  CS2R R2, SRZ ;  /* 0x0000000000027805 */ /* 0x000fe2000001ff00 */
[----:B------:R-:W-:Y:S02]  /*0c50*/  ULOP3.LUT UR16, UR9, 0x7, URZ, 0xc0, !UPT ;  /* 0x0000000709107892 */ /* 0x000fe4000f8ec0ff */
[----:B------:R-:W-:Y:S01]  /*0c60*/  ULOP3.LUT UR10, UR9, 0x7ffffff8, URZ, 0xc0, !UPT ;  /* 0x7ffffff8090a7892 */ /* 0x000fe2000f8ec0ff */
[----:B------:R-:W2:Y:S01]  /*0c70*/  LDCU.64 UR6, c[0x0][0x3a0] ;  /* 0x00007400ff0677ac */ /* 0x000ea20008000a00 */
[----:B0-----:R-:W-:-:S02]  /*0c80*/  ULEA UR5, UR5, UR4, 0x18 ;  /* 0x0000000405057291 */ /* 0x001fc4000f8ec0ff */
[----:B------:R-:W-:Y:S02]  /*0c90*/  UIMAD UR4, UR9, UR9, URZ ;  /* 0x00000009090472a4 */ /* 0x000fe4000f8e02ff */
[----:B-1----:R-:W-:Y:S02]  /*0ca0*/  UIMAD UR9, UR9, UR8, URZ ;  /* 0x00000008090972a4 */ /* 0x002fe4000f8e02ff */
[----:B------:R-:W-:Y:S01]  /*0cb0*/  LEA R6, R12, UR5, 0x2 ;  /* 0x000000050c067c11 */ /* 0x000fe2000f8e10ff */
[----:B------:R-:W-:-:S03]  /*0cc0*/  ULEA UR8, UR4, UR5, 0x2 ;  /* 0x0000000504087291 */ /* 0x000fc6000f8e10ff */
[----:B------:R-:W-:Y:S01]  /*0cd0*/  LEA R7, R50, R6, 0x2 ;  /* 0x0000000632077211 */ /* 0x000fe200078e10ff */
[----:B------:R-:W-:-:S03]  /*0ce0*/  UMOV UR4, URZ ;  /* 0x000000ff00047c82 */ /* 0x000fc60008000000 */
        /* <DEDUP_REMOVED lines=12> */
[----:B--2---:R-:W-:-:S07]  /*0db0*/  LEA R50, R50, R49, 0x2 ;  /* 0x0000003132327211 */ /* 0x004fce00078e10ff */
.L_x_46:
[----:B0-----:R-:W0:Y:S01]  /*0dc0*/  S2R R29, SR_TID.X ;  /* 0x00000000001d7919 */ /* 0x001e220000002100 */
[----:B------:R-:W1:Y:S01]  /*0dd0*/  LDC R27, c[0x0][0x3a8] ;  /* 0x0000ea00ff1b7b82 */ /* 0x000e620000000800 */
[----:B------:R-:W-:Y:S01]  /*0de0*/  HFMA2 R30, -RZ, RZ, 0, 2.384185791015625e-07 ;  /* 0x00000004ff1e7431 */ /* 0x000fe200000001ff */
[----:B--2---:R-:W2:Y:S01]  /*0df0*/  LDCU.64 UR18, c[0x0][0x388] ;  /* 0x00007100ff1277ac */ /* 0x004ea20008000a00 */
[C---:B-1----:R-:W-:Y:S02]  /*0e00*/  SHF.L.U32 R17, R27.reuse, 0x1, RZ ;  /* 0x000000011b117819 */ /* 0x042fe400000006ff */
[----:B------:R-:W-:Y:S01]  /*0e10*/  LEA R23, R27, R27, 0x1 ;  /* 0x0000001b1b177211 */ /* 0x000fe200078e08ff */
[----:B0-----:R-:W-:-:S04]  /*0e20*/  IMAD.WIDE.U32 R30, R29, R30, UR6 ;  /* 0x000000061d1e7e25 */ /* 0x001fc8000f8e001e */
[--C-:B------:R-:W-:Y:S01]  /*0e30*/  IMAD.WIDE R16, R17, 0x4, R30.reuse ;  /* 0x0000000411107825 */ /* 0x100fe200078e021e */
[----:B------:R-:W-:Y:S03]  /*0e40*/  BAR.SYNC.DEFER_BLOCKING 0x0 ;  /* 0x0000000000007b1d */ /* 0x000fe60000010000 */
[----:B------:R-:W-:-:S04]  /*0e50*/  IMAD.WIDE R26, R27, 0x4, R30 ;  /* 0x000000041b1a7825 */ /* 0x000fc800078e021e */
[----:B------:R-:W-:Y:S01]  /*0e60*/  IMAD.WIDE R22, R23, 0x4, R30 ;  /* 0x0000000417167825 */ /* 0x000fe200078e021e */
[----:B------:R-:W3:Y:S04]  /*0e70*/  LDG.E R16, desc[UR12][R16.64] ;  /* 0x0000000c10107981 */ /* 0x000ee8000c1e1900 */
[----:B------:R-:W4:Y:S04]  /*0e80*/  LDG.E R30, desc[UR12][R30.64] ;  /* 0x0000000c1e1e7981 */ /* 0x000f28000c1e1900 */
[----:B------:R-:W5:Y:S04]  /*0e90*/  LDG.E R26, desc[UR12][R26.64] ;  /* 0x0000000c1a1a7981 */ /* 0x000f68000c1e1900 */
[----:B------:R-:W5:Y:S01]  /*0ea0*/  LDG.E R22, desc[UR12][R22.64] ;  /* 0x0000000c16167981 */ /* 0x000f62000c1e1900 */
[----:B------:R-:W-:Y:S01]  /*0eb0*/  LEA R29, R29, UR8, 0x4 ;  /* 0x000000081d1d7c11 */ /* 0x000fe2000f8e20ff */
[----:B--2---:R-:W-:-:S02]  /*0ec0*/  UIADD3 UR4, UPT, UPT, UR4, UR19, URZ ;  /* 0x0000001304047290 */ /* 0x004fc4000fffe0ff */
[----:B------:R-:W-:Y:S02]  /*0ed0*/  UISETP.GE.AND UP1, UPT, UR19, 0x1, UPT ;  /* 0x000000011300788c */ /* 0x000fe4000bf26270 */
[----:B------:R-:W-:Y:S01]  /*0ee0*/  UISETP.GE.AND UP0, UPT, UR4, UR18, UPT ;  /* 0x000000120400728c */ /* 0x000fe2000bf06270 */
[----:B---3--:R0:W-:Y:S04]  /*0ef0*/  STS [R29+0x8], R16 ;  /* 0x000008101d007388 */ /* 0x0081e80000000800 */
[----:B----4-:R0:W-:Y:S04]  /*0f00*/  STS [R29], R30 ;  /* 0x0000001e1d007388 */ /* 0x0101e80000000800 */
[----:B-----5:R0:W-:Y:S04]  /*0f10*/  STS [R29+0x4], R26 ;  /* 0x0000041a1d007388 */ /* 0x0201e80000000800 */
[----:B------:R0:W-:Y:S01]  /*0f20*/  STS [R29+0xc], R22 ;  /* 0x00000c161d007388 */ /* 0x0001e20000000800 */
[----:B------:R-:W-:Y:S06]  /*0f30*/  BAR.SYNC.DEFER_BLOCKING 0x0 ;  /* 0x0000000000007b1d */ /* 0x000fec0000010000 */
[----:B------:R-:W-:Y:S05]  /*0f40*/  BRA.U UP0, `(.L_x_40) ;  /* 0x0000000100887547 */ /* 0x000fea000b800000 */
[----:B------:R-:W0:Y:S01]  /*0f50*/  LDC R51, c[0x0][0x398] ;  /* 0x0000e600ff337b82 */ /* 0x000e220000000800 */
[----:B------:R-:W-:-:S05]  /*0f60*/  MOV R17, UR9 ;  /* 0x0000000900117c02 */ /* 0x000fca0008000f00 */
[----:B------:R-:W-:-:S04]  /*0f70*/  IMAD.WIDE R14, R17, 0x4, R14 ;  /* 0x00000004110e7825 */ /* 0x000fc800078e020e */
[----:B0-----:R-:W-:-:S05]  /*0f80*/  IMAD.WIDE R16, R51, 0x4, R14 ;  /* 0x0000000433107825 */ /* 0x001fca00078e020e */
[----:B------:R0:W5:Y:S01]  /*0f90*/  LDG.E R52, desc[UR12][R16.64] ;  /* 0x0000000c10347981 */ /* 0x000162000c1e1900 */
[----:B------:R-:W-:-:S04]  /*0fa0*/  IMAD.WIDE R18, R51, 0x4, R16 ;  /* 0x0000000433127825 */ /* 0x000fc800078e0210 */
[C---:B------:R-:W-:Y:S02]  /*0fb0*/  IMAD.WIDE R20, R51.reuse, 0x4, R18 ;  /* 0x0000000433147825 */ /* 0x040fe400078e0212 */
[----:B------:R1:W5:Y:S02]  /*0fc0*/  LDG.E R19, desc[UR12][R18.64] ;  /* 0x0000000c12137981 */ /* 0x000364000c1e1900 */
[C---:B------:R-:W-:Y:S02]  /*0fd0*/  IMAD.WIDE R22, R51.reuse, 0x4, R20 ;  /* 0x0000000433167825 */ /* 0x040fe400078e0214 */
[----:B------:R1:W5:Y:S02]  /*0fe0*/  LDG.E R20, desc[UR12][R20.64] ;  /* 0x0000000c14147981 */ /* 0x000364000c1e1900 */
        /* <DEDUP_REMOVED lines=20> */
[----:B0-----:R-:W-:-:S02]  /*1130*/  IMAD.WIDE R16, R51, 0x4, R46 ;  /* 0x0000000433107825 */ /* 0x001fc400078e022e */
[----:B------:R1:W5:Y:S04]  /*1140*/  LDG.E R47, desc[UR12][R46.64] ;  /* 0x0000000c2e2f7981 */ /* 0x000368000c1e1900 */
[----:B------:R1:W5:Y:S04]  /*1150*/  LDG.E R18, desc[UR12][R16.64] ;  /* 0x0000000c10127981 */ /* 0x000368000c1e1900 */
[----:B------:R1:W5:Y:S02]  /*1160*/  LDG.E R51, desc[UR12][R14.64] ;  /* 0x0000000c0e337981 */ /* 0x000364000c1e1900 */
.L_x_40:
[----:B------:R-:W-:Y:S05]  /*1170*/  BRA.U !UP1, `(.L_x_41) ;  /* 0x0000000d09107547 */ /* 0x000fea000b800000 */
[----:B------:R-:W-:-:S04]  /*1180*/  UIADD3 UR5, UPT, UPT, UR19, -0x1, URZ ;  /* 0xffffffff13057890 */ /* 0x000fc8000fffe0ff */
[----:B------:R-:W-:-:S03]  /*1190*/  UISETP.GE.U32.AND UP1, UPT, UR5, 0x7, UPT ;  /* 0x000000070500788c */ /* 0x000fc6000bf26070 */
[----:B------:R-:W-:-:S06]  /*11a0*/  UMOV UR5, URZ ;  /* 0x000000ff00057c82 */ /* 0x000fcc0008000000 */
[----:B------:R-:W-:Y:S05]  /*11b0*/  BRA.U !UP1, `(.L_x_42) ;  /* 0x00000005097c7547 */ /* 0x000fea000b800000 */
[----:B01----:R-:W-:Y:S01]  /*11c0*/  MOV R16, R6 ;  /* 0x0000000600107202 */ /* 0x003fe20000000f00 */
[----:B------:R-:W-:Y:S02]  /*11d0*/  UIADD3 UR5, UPT, UPT, UR8, 0x40, URZ ;  /* 0x0000004008057890 */ /* 0x000fe4000fffe0ff */
[----:B------:R-:W-:-:S12]  /*11e0*/  UIADD3 UR11, UPT, UPT, -UR10, URZ, URZ ;  /* 0x000000ff0a0b7290 */ /* 0x000fd8000fffe1ff */
.L_x_43:
[----:B------:R-:W-:Y:S01]  /*11f0*/  LDS R26, [R16] ;  /* 0x00000000101a7984 */ /* 0x000fe20000000800 */
[----:B------:R-:W-:Y:S01]  /*1200*/  MOV R23, UR19 ;  /* 0x0000001300177c02 */ /* 0x000fe20008000f00 */
[----:B------:R-:W-:Y:S02]  /*1210*/  UIADD3 UR11, UPT, UPT, UR11, 0x8, URZ ;  /* 0x000000080b0b7890 */ /* 0x000fe4000fffe0ff */
[----:B------:R-:W0:Y:S01]  /*1220*/  LDS R46, [UR5+-0x38] ;  /* 0xffffc805ff2e7984 */ /* 0x000e220008000800 */
[----:B------:R-:W-:Y:S01]  /*1230*/  LEA R23, R23, R16, 0x2 ;  /* 0x0000001017177211 */ /* 0x000fe200078e10ff */
[----:B------:R-:W-:Y:S02]  /*1240*/  UISETP.NE.AND UP1, UPT, UR11, URZ, UPT ;  /* 0x000000ff0b00728c */ /* 0x000fe4000bf25270 */
[----:B------:R-:W1:Y:S04]  /*1250*/  LDS R33, [UR5+-0x34] ;  /* 0xffffcc05ff217984 */ /* 0x000e680008000800 */
[----:B------:R-:W2:Y:S04]  /*1260*/  LDS R37, [UR5+-0x40] ;  /* 0xffffc005ff257984 */ /* 0x000ea80008000800 */
[----:B------:R-:W3:Y:S04]  /*1270*/  LDS R43, [UR5+-0x3c] ;  /* 0xffffc405ff2b7984 */ /* 0x000ee80008000800 */
[----:B------:R-:W-:Y:S04]  /*1280*/  LDS R27, [UR5+-0x30] ;  /* 0xffffd005ff1b7984 */ /* 0x000fe80008000800 */
[----:B------:R-:W4:Y:S04]  /*1290*/  LDS R22, [R23] ;  /* 0x0000000017167984 */ /* 0x000f280000000800 */
[----:B------:R-:W4:Y:S04]  /*12a0*/  LDS R29, [UR5+-0x28] ;  /* 0xffffd805ff1d7984 */ /* 0x000f280008000800 */
[----:B------:R-:W4:Y:S04]  /*12b0*/  LDS R31, [UR5+-0x2c] ;  /* 0xffffd405ff1f7984 */ /* 0x000f280008000800 */
[----:B------:R-:W4:Y:S04]  /*12c0*/  LDS R17, [UR5+-0x24] ;  /* 0xffffdc05ff117984 */ /* 0x000f280008000800 */
[----:B------:R-:W-:Y:S01]  /*12d0*/  LDS R38, [UR5+-0x14] ;  /* 0xffffec05ff267984 */ /* 0x000fe20008000800 */
[----:B0-----:R-:W-:-:S03]  /*12e0*/  FFMA R46, R26, R46, R3 ;  /* 0x0000002e1a2e7223 */ /* 0x001fc60000000003 */
[----:B------:R-:W-:Y:S01]  /*12f0*/  LDS R30, [UR5+-0x1c] ;  /* 0xffffe405ff1e7984 */ /* 0x000fe20008000800 */
[C---:B-1----:R-:W-:Y:S01]  /*1300*/  FFMA R3, R26.reuse, R33, R2 ;  /* 0x000000211a037223 */ /* 0x042fe20000000002 */
[----:B------:R-:W-:Y:S02]  /*1310*/  MOV R2, UR19 ;  /* 0x0000001300027c02 */ /* 0x000fe40008000f00 */
[----:B------:R-:W-:Y:S01]  /*1320*/  LDS R34, [UR5+-0x18] ;  /* 0xffffe805ff227984 */ /* 0x000fe20008000800 */
[----:B--2---:R-:W-:-:S03]  /*1330*/  FFMA R37, R26, R37, R5 ;  /* 0x000000251a257223 */ /* 0x004fc60000000005 */
[----:B------:R-:W-:Y:S01]  /*1340*/  LDS R33, [UR5+-0x10] ;  /* 0xfffff005ff217984 */ /* 0x000fe20008000800 */
[----:B---3--:R-:W-:Y:S01]  /*1350*/  FFMA R5, R26, R43, R4 ;  /* 0x0000002b1a057223 */ /* 0x008fe20000000004 */
[----:B------:R-:W-:Y:S02]  /*1360*/  LEA R43, R2, R23, 0x2 ;  /* 0x00000017022b7211 */ /* 0x000fe400078e10ff */
[----:B------:R-:W-:Y:S01]  /*1370*/  MOV R26, UR19 ;  /* 0x00000013001a7c02 */ /* 0x000fe20008000f00 */
[----:B------:R-:W-:Y:S03]  /*1380*/  LDS R23, [UR5+-0x20] ;  /* 0xffffe005ff177984 */ /* 0x000fe60008000800 */
[----:B------:R-:W-:Y:S01]  /*1390*/  LEA R26, R26, R43, 0x2 ;  /* 0x0000002b1a1a7211 */ /* 0x000fe200078e10ff */
[C---:B----4-:R-:W-:Y:S02]  /*13a0*/  FFMA R4, R22.reuse, R27, R37 ;  /* 0x0000001b16047223 */ /* 0x050fe40000000025 */
[----:B------:R0:W1:Y:S01]  /*13b0*/  LDS R27, [R43] ;  /* 0x000000002b1b7984 */ /* 0x0000620000000800 */
[----:B------:R-:W-:-:S03]  /*13c0*/  FFMA R37, R22, R29, R46 ;  /* 0x0000001d16257223 */ /* 0x000fc6000000002e */
[----:B------:R-:W-:Y:S01]  /*13d0*/  LDS R2, [R26] ;  /* 0x000000001a027984 */ /* 0x000fe20000000800 */
[----:B------:R-:W-:-:S03]  /*13e0*/  FFMA R31, R22, R31, R5 ;  /* 0x0000001f161f7223 */ /* 0x000fc60000000005 */
[----:B------:R-:W2:Y:S01]  /*13f0*/  LDS R29, [UR5+-0xc] ;  /* 0xfffff405ff1d7984 */ /* 0x000ea20008000800 */
[----:B0-----:R-:W-:Y:S01]  /*1400*/  MOV R43, UR19 ;  /* 0x00000013002b7c02 */ /* 0x001fe20008000f00 */
[----:B------:R-:W-:Y:S02]  /*1410*/  FFMA R17, R22, R17, R3 ;  /* 0x0000001116117223 */ /* 0x000fe40000000003 */
[----:B------:R-:W0:Y:S01]  /*1420*/  LDS R3, [UR5+-0x8] ;  /* 0xfffff805ff037984 */ /* 0x000e220008000800 */
[----:B------:R-:W-:-:S03]  /*1430*/  LEA R16, R43, R16, 0x5 ;  /* 0x000000102b107211 */ /* 0x000fc600078e28ff */
[----:B------:R-:W3:Y:S04]  /*1440*/  LDS R5, [UR5+-0x4] ;  /* 0xfffffc05ff057984 */ /* 0x000ee80008000800 */
[----:B------:R-:W-:Y:S01]  /*1450*/  LDS R22, [UR5] ;  /* 0x00000005ff167984 */ /* 0x000fe20008000800 */
[C---:B-1----:R-:W-:Y:S01]  /*1460*/  FFMA R38, R27.reuse, R38, R17 ;  /* 0x000000261b267223 */ /* 0x042fe20000000011 */
[----:B------:R-:W-:Y:S01]  /*1470*/  MOV R17, UR19 ;  /* 0x0000001300117c02 */ /* 0x000fe20008000f00 */
[C---:B------:R-:W-:Y:S01]  /*1480*/  FFMA R30, R27.reuse, R30, R31 ;  /* 0x0000001e1b1e7223 */ /* 0x040fe2000000001f */
[C---:B------:R-:W-:Y:S01]  /*1490*/  FFMA R31, R27.reuse, R34, R37 ;  /* 0x000000221b1f7223 */ /* 0x040fe20000000025 */
[----:B------:R-:W-:Y:S01]  /*14a0*/  FFMA R23, R27, R23, R4 ;  /* 0x000000171b177223 */ /* 0x000fe20000000004 */
[----:B------:R-:W-:Y:S01]  /*14b0*/  LEA R34, R17, R26, 0x2 ;  /* 0x0000001a11227211 */ /* 0x000fe200078e10ff */
[----:B------:R-:W-:Y:S01]  /*14c0*/  LDS R4, [UR5+0x8] ;  /* 0x00000805ff047984 */ /* 0x000fe20008000800 */
[C---:B--2---:R-:W-:Y:S01]  /*14d0*/  FFMA R29, R2.reuse, R29, R30 ;  /* 0x0000001d021d7223 */ /* 0x044fe2000000001e */
[----:B------:R-:W-:-:S02]  /*14e0*/  FFMA R33, R2, R33, R23 ;  /* 0x0000002102217223 */ /* 0x000fc40000000017 */
[----:B------:R1:W2:Y:S01]  /*14f0*/  LDS R30, [R34] ;  /* 0x00000000221e7984 */ /* 0x0002a20000000800 */
[----:B------:R-:W-:Y:S01]  /*1500*/  LEA R17, R17, R34, 0x2 ;  /* 0x0000002211117211 */ /* 0x000fe200078e10ff */
[C---:B0-----:R-:W-:Y:S02]  /*1510*/  FFMA R31, R2.reuse, R3, R31 ;  /* 0x00000003021f7223 */ /* 0x041fe4000000001f */
[----:B------:R-:W0:Y:S01]  /*1520*/  LDS R26, [UR5+0x4] ;  /* 0x00000405ff1a7984 */ /* 0x000e220008000800 */
[----:B---3--:R-:W-:-:S03]  /*1530*/  FFMA R38, R2, R5, R38 ;  /* 0x0000000502267223 */ /* 0x008fc60000000026 */
[----:B------:R-:W3:Y:S01]  /*1540*/  LDS R23, [UR5+0xc] ;  /* 0x00000c05ff177984 */ /* 0x000ee20008000800 */
[----:B-1----:R-:W-:-:S03]  /*1550*/  MOV R34, UR19 ;  /* 0x0000001300227c02 */ /* 0x002fc60008000f00 */
[----:B------:R-:W-:Y:S04]  /*1560*/  LDS R2, [R17] ;  /* 0x0000000011027984 */ /* 0x000fe80000000800 */
[----:B------:R-:W1:Y:S04]  /*1570*/  LDS R27, [UR5+0x14] ;  /* 0x00001405ff1b7984 */ /* 0x000e680008000800 */
[----:B------:R-:W4:Y:S04]  /*1580*/  LDS R37, [UR5+0x10] ;  /* 0x00001005ff257984 */ /* 0x000f280008000800 */
[----:B------:R-:W4:Y:S04]  /*1590*/  LDS R3, [UR5+0x18] ;  /* 0x00001805ff037984 */ /* 0x000f280008000800 */
[----:B------:R-:W4:Y:S01]  /*15a0*/  LDS R5, [UR5+0x1c] ;  /* 0x00001c05ff057984 */ /* 0x000f220008000800 */
[C---:B--2---:R-:W-:Y:S01]  /*15b0*/  FFMA R31, R30.reuse, R4, R31 ;  /* 0x000000041e1f7223 */ /* 0x044fe2000000001f */
[----:B------:R-:W-:Y:S01]  /*15c0*/  MOV R4, UR19 ;  /* 0x0000001300047c02 */ /* 0x000fe20008000f00 */
[C---:B------:R-:W-:Y:S01]  /*15d0*/  FFMA R33, R30.reuse, R22, R33 ;  /* 0x000000161e217223 */ /* 0x040fe20000000021 */
[C---:B0-----:R-:W-:Y:S01]  /*15e0*/  FFMA R26, R30.reuse, R26, R29 ;  /* 0x0000001a1e1a7223 */ /* 0x041fe2000000001d */
[----:B------:R-:W-:Y:S01]  /*15f0*/  LDS R22, [UR5+0x24] ;  /* 0x00002405ff167984 */ /* 0x000fe20008000800 */
[----:B---3--:R-:W-:Y:S01]  /*1600*/  FFMA R30, R30, R23, R38 ;  /* 0x000000171e1e7223 */ /* 0x008fe20000000026 */
[----:B------:R-:W-:-:S02]  /*1610*/  LEA R23, R4, R17, 0x2 ;  /* 0x0000001104177211 */ /* 0x000fc400078e10ff */
[----:B------:R-:W-:Y:S02]  /*1620*/  LDS R29, [UR5+0x3c] ;  /* 0x00003c05ff1d7984 */ /* 0x000fe40008000800 */
[----:B------:R-:W-:Y:S02]  /*1630*/  LEA R34, R34, R23, 0x2 ;  /* 0x0000001722227211 */ /* 0x000fe400078e10ff */
[----:B------:R-:W-:Y:S01]  /*1640*/  LDS R17, [UR5+0x20] ;  /* 0x00002005ff117984 */ /* 0x000fe20008000800 */
[----:B-1----:R-:W-:-:S03]  /*1650*/  FFMA R27, R2, R27, R26 ;  /* 0x0000001b021b7223 */ /* 0x002fc6000000001a */
[----:B------:R-:W0:Y:S01]  /*1660*/  LDS R23, [R23] ;  /* 0x0000000017177984 */ /* 0x000e220000000800 */
[----:B----4-:R-:W-:-:S03]  /*1670*/  FFMA R4, R2, R37, R33 ;  /* 0x0000002502047223 */ /* 0x010fc60000000021 */
[----:B------:R-:W1:Y:S01]  /*1680*/  LDS R26, [UR5+0x28] ;  /* 0x00002805ff1a7984 */ /* 0x000e620008000800 */
[----:B------:R-:W-:-:S03]  /*1690*/  FFMA R3, R2, R3, R31 ;  /* 0x0000000302037223 */ /* 0x000fc6000000001f */
[----:B------:R-:W2:Y:S01]  /*16a0*/  LDS R37, [UR5+0x2c] ;  /* 0x00002c05ff257984 */ /* 0x000ea20008000800 */
[----:B------:R-:W-:-:S03]  /*16b0*/  FFMA R30, R2, R5, R30 ;  /* 0x00000005021e7223 */ /* 0x000fc6000000001e */
[----:B------:R-:W-:Y:S04]  /*16c0*/  LDS R5, [UR5+0x30] ;  /* 0x00003005ff057984 */ /* 0x000fe80008000800 */
[----:B------:R-:W3:Y:S04]  /*16d0*/  LDS R2, [R34] ;  /* 0x0000000022027984 */ /* 0x000ee80000000800 */
[----:B------:R-:W4:Y:S04]  /*16e0*/  LDS R33, [UR5+0x34] ;  /* 0x00003405ff217984 */ /* 0x000f280008000800 */
[----:B------:R-:W4:Y:S01]  /*16f0*/  LDS R31, [UR5+0x38] ;  /* 0x00003805ff1f7984 */ /* 0x000f220008000800 */
[----:B------:R-:W-:Y:S01]  /*1700*/  UIADD3 UR5, UPT, UPT, UR5, 0x80, URZ ;  /* 0x0000008005057890 */ /* 0x000fe2000fffe0ff */
[C---:B0-----:R-:W-:Y:S01]  /*1710*/  FFMA R17, R23.reuse, R17, R4 ;  /* 0x0000001117117223 */ /* 0x041fe20000000004 */
[C---:B------:R-:W-:Y:S01]  /*1720*/  FFMA R22, R23.reuse, R22, R27 ;  /* 0x0000001617167223 */ /* 0x040fe2000000001b */
[C---:B-1----:R-:W-:Y:S01]  /*1730*/  FFMA R26, R23.reuse, R26, R3 ;  /* 0x0000001a171a7223 */ /* 0x042fe20000000003 */
[----:B--2---:R-:W-:Y:S01]  /*1740*/  FFMA R30, R23, R37, R30 ;  /* 0x00000025171e7223 */ /* 0x004fe2000000001e */
[C---:B---3--:R-:W-:Y:S01]  /*1750*/  FFMA R5, R2.reuse, R5, R17 ;  /* 0x0000000502057223 */ /* 0x048fe20000000011 */
[C---:B----4-:R-:W-:Y:S01]  /*1760*/  FFMA R4, R2.reuse, R33, R22 ;  /* 0x0000002102047223 */ /* 0x050fe20000000016 */
[C---:B------:R-:W-:Y:S01]  /*1770*/  FFMA R3, R2.reuse, R31, R26 ;  /* 0x0000001f02037223 */ /* 0x040fe2000000001a */
[----:B------:R-:W-:Y:S01]  /*1780*/  FFMA R2, R2, R29, R30 ;  /* 0x0000001d02027223 */ /* 0x000fe2000000001e */
[----:B------:R-:W-:Y:S06]  /*1790*/  BRA.U UP1, `(.L_x_43) ;  /* 0xfffffff901947547 */ /* 0x000fec000b83ffff */
[----:B------:R-:W-:-:S05]  /*17a0*/  UMOV UR5, UR10 ;  /* 0x0000000a00057c82 */ /* 0x000fca0008000000 */
.L_x_42:
[----:B------:R-:W-:-:S09]  /*17b0*/  UISETP.NE.AND UP1, UPT, UR16, URZ, UPT ;  /* 0x000000ff1000728c */ /* 0x000fd2000bf25270 */
[----:B------:R-:W-:Y:S05]  /*17c0*/  BRA.U !UP1, `(.L_x_41) ;  /* 0x00000005097c7547 */ /* 0x000fea000b800000 */
[----:B------:R-:W-:Y:S02]  /*17d0*/  UIADD3 UR11, UPT, UPT, UR16, -0x1, URZ ;  /* 0xffffffff100b7890 */ /* 0x000fe4000fffe0ff */
[----:B------:R-:W-:Y:S02]  /*17e0*/  ULOP3.LUT UP2, UR15, UR19, 0x3, URZ, 0xc0, !UPT ;  /* 0x00000003130f7892 */ /* 0x000fe4000f84c0ff */
[----:B------:R-:W-:-:S09]  /*17f0*/  UISETP.GE.U32.AND UP1, UPT, UR11, 0x3, UPT ;  /* 0x000000030b00788c */ /* 0x000fd2000bf26070 */
[----:B------:R-:W-:Y:S05]  /*1800*/  BRA.U !UP1, `(.L_x_44) ;  /* 0x0000000109bc7547 */ /* 0x000fea000b800000 */
[----:B------:R-:W-:Y:S02]  /*1810*/  UIMAD UR11, UR5, UR19, URZ ;  /* 0x00000013050b72a4 */ /* 0x000fe4000f8e02ff */
[----:B-1----:R-:W-:Y:S01]  /*1820*/  MOV R23, UR19 ;  /* 0x0000001300177c02 */ /* 0x002fe20008000f00 */
[----:B------:R-:W-:Y:S02]  /*1830*/  ULEA UR14, UR5, UR8, 0x4 ;  /* 0x00000008050e7291 */ /* 0x000fe4000f8e20ff */
[----:B------:R-:W-:Y:S01]  /*1840*/  UIADD3 UR5, UPT, UPT, UR5, 0x4, URZ ;  /* 0x0000000405057890 */ /* 0x000fe2000fffe0ff */
[----:B------:R-:W-:-:S04]  /*1850*/  MOV R17, UR11 ;  /* 0x0000000b00117c02 */ /* 0x000fc80008000f00 */
[----:B0-----:R-:W-:Y:S02]  /*1860*/  LEA R22, R17, R6, 0x2 ;  /* 0x0000000611167211 */ /* 0x001fe400078e10ff */
[----:B------:R-:W-:Y:S01]  /*1870*/  LDS R30, [UR14+0x8] ;  /* 0x0000080eff1e7984 */ /* 0x000fe20008000800 */
[----:B------:R-:W-:Y:S02]  /*1880*/  MOV R17, UR19 ;  /* 0x0000001300117c02 */ /* 0x000fe40008000f00 */
[----:B------:R-:W-:Y:S01]  /*1890*/  LEA R34, R23, R22, 0x2 ;  /* 0x0000001617227211 */ /* 0x000fe200078e10ff */
[----:B------:R-:W-:Y:S03]  /*18a0*/  LDS R26, [UR14] ;  /* 0x0000000eff1a7984 */ /* 0x000fe60008000800 */
[----:B------:R-:W-:Y:S01]  /*18b0*/  LEA R17, R17, R34, 0x2 ;  /* 0x0000002211117211 */ /* 0x000fe200078e10ff */
[----:B------:R-:W0:Y:S04]  /*18c0*/  LDS R22, [R22] ;  /* 0x0000000016167984 */ /* 0x000e280000000800 */
[----:B------:R-:W1:Y:S04]  /*18d0*/  LDS R31, [UR14+0x4] ;  /* 0x0000040eff1f7984 */ /* 0x000e680008000800 */
[----:B------:R-:W2:Y:S04]  /*18e0*/  LDS R33, [UR14+0xc] ;  /* 0x00000c0eff217984 */ /* 0x000ea80008000800 */
[----:B------:R-:W-:Y:S04]  /*18f0*/  LDS R16, [R34] ;  /* 0x0000000022107984 */ /* 0x000fe80000000800 */
[----:B------:R-:W3:Y:S04]  /*1900*/  LDS R27, [UR14+0x14] ;  /* 0x0000140eff1b7984 */ /* 0x000ee80008000800 */
[----:B------:R-:W4:Y:S04]  /*1910*/  LDS R23, [UR14+0x18] ;  /* 0x0000180eff177984 */ /* 0x000f280008000800 */
[----:B------:R-:W4:Y:S04]  /*1920*/  LDS R29, [UR14+0x10] ;  /* 0x0000100eff1d7984 */ /* 0x000f280008000800 */
[----:B------:R-:W4:Y:S04]  /*1930*/  LDS R34, [UR14+0x1c] ;  /* 0x00001c0eff227984 */ /* 0x000f280008000800 */
[----:B------:R-:W-:Y:S01]  /*1940*/  LDS R38, [UR14+0x24] ;  /* 0x0000240eff267984 */ /* 0x000fe20008000800 */
[C---:B0-----:R-:W-:Y:S01]  /*1950*/  FFMA R30, R22.reuse, R30, R3 ;  /* 0x0000001e161e7223 */ /* 0x041fe20000000003 */
[----:B------:R-:W-:-:S02]  /*1960*/  FFMA R5, R22, R26, R5 ;  /* 0x0000001a16057223 */ /* 0x000fc40000000005 */
[----:B------:R-:W-:Y:S01]  /*1970*/  LDS R26, [UR14+0x2c] ;  /* 0x00002c0eff1a7984 */ /* 0x000fe20008000800 */
[----:B-1----:R-:W-:-:S03]  /*1980*/  FFMA R4, R22, R31, R4 ;  /* 0x0000001f16047223 */ /* 0x002fc60000000004 */
[----:B------:R-:W-:Y:S01]  /*1990*/  LDS R31, [UR14+0x34] ;  /* 0x0000340eff1f7984 */ /* 0x000fe20008000800 */
[----:B--2---:R-:W-:Y:S01]  /*19a0*/  FFMA R3, R22, R33, R2 ;  /* 0x0000002116037223 */ /* 0x004fe20000000002 */
[----:B------:R-:W-:Y:S02]  /*19b0*/  MOV R22, UR19 ;  /* 0x0000001300167c02 */ /* 0x000fe40008000f00 */
[----:B------:R-:W-:Y:S02]  /*19c0*/  LDS R33, [UR14+0x28] ;  /* 0x0000280eff217984 */ /* 0x000fe40008000800 */
[----:B------:R-:W-:Y:S02]  /*19d0*/  LEA R22, R22, R17, 0x2 ;  /* 0x0000001116167211 */ /* 0x000fe400078e10ff */
[----:B------:R-:W0:Y:S01]  /*19e0*/  LDS R17, [R17] ;  /* 0x0000000011117984 */ /* 0x000e220000000800 */
[----:B---3--:R-:W-:-:S03]  /*19f0*/  FFMA R27, R16, R27, R4 ;  /* 0x0000001b101b7223 */ /* 0x008fc60000000004 */
[----:B------:R-:W-:Y:S01]  /*1a00*/  LDS R22, [R22] ;  /* 0x0000000016167984 */ /* 0x000fe20000000800 */
[----:B----4-:R-:W-:-:S03]  /*1a10*/  FFMA R4, R16, R23, R30 ;  /* 0x0000001710047223 */ /* 0x010fc6000000001e */
[----:B------:R-:W1:Y:S01]  /*1a20*/  LDS R30, [UR14+0x20] ;  /* 0x0000200eff1e7984 */ /* 0x000e620008000800 */
[----:B------:R-:W-:-:S03]  /*1a30*/  FFMA R2, R16, R29, R5 ;  /* 0x0000001d10027223 */ /* 0x000fc60000000005 */
[----:B------:R-:W2:Y:S01]  /*1a40*/  LDS R29, [UR14+0x38] ;  /* 0x0000380eff1d7984 */ /* 0x000ea20008000800 */
[----:B------:R-:W-:-:S03]  /*1a50*/  FFMA R3, R16, R34, R3 ;  /* 0x0000002210037223 */ /* 0x000fc60000000003 */
[----:B------:R-:W3:Y:S04]  /*1a60*/  LDS R5, [UR14+0x30] ;  /* 0x0000300eff057984 */ /* 0x000ee80008000800 */
[----:B------:R-:W4:Y:S01]  /*1a70*/  LDS R23, [UR14+0x3c] ;  /* 0x00003c0eff177984 */ /* 0x000f220008000800 */
[C---:B0-----:R-:W-:Y:S01]  /*1a80*/  FFMA R38, R17.reuse, R38, R27 ;  /* 0x0000002611267223 */ /* 0x041fe2000000001b */
[C---:B------:R-:W-:Y:S01]  /*1a90*/  FFMA R26, R17.reuse, R26, R3 ;  /* 0x0000001a111a7223 */ /* 0x040fe20000000003 */
[C---:B-1----:R-:W-:Y:S01]  /*1aa0*/  FFMA R37, R17.reuse, R30, R2 ;  /* 0x0000001e11257223 */ /* 0x042fe20000000002 */
[----:B------:R-:W-:Y:S01]  /*1ab0*/  FFMA R2, R17, R33, R4 ;  /* 0x0000002111027223 */ /* 0x000fe20000000004 */
[----:B------:R-:W-:-:S03]  /*1ac0*/  FFMA R4, R22, R31, R38 ;  /* 0x0000001f16047223 */ /* 0x000fc60000000026 */
[C---:B--2---:R-:W-:Y:S01]  /*1ad0*/  FFMA R3, R22.reuse, R29, R2 ;  /* 0x0000001d16037223 */ /* 0x044fe20000000002 */
[C---:B---3--:R-:W-:Y:S01]  /*1ae0*/  FFMA R5, R22.reuse, R5, R37 ;  /* 0x0000000516057223 */ /* 0x048fe20000000025 */
[----:B----4-:R-:W-:-:S07]  /*1af0*/  FFMA R2, R22, R23, R26 ;  /* 0x0000001716027223 */ /* 0x010fce000000001a */
.L_x_44:
[----:B------:R-:W-:Y:S05]  /*1b00*/  BRA.U !UP2, `(.L_x_41) ;  /* 0x000000010aac7547 */ /* 0x000fea000b800000 */
[----:B------:R-:W-:Y:S02]  /*1b10*/  UISETP.NE.AND UP1, UPT, UR15, 0x1, UPT ;  /* 0x000000010f00788c */ /* 0x000fe4000bf25270 */
[----:B------:R-:W-:-:S04]  /*1b20*/  ULOP3.LUT UR11, UR19, 0x1, URZ, 0xc0, !UPT ;  /* 0x00000001130b7892 */ /* 0x000fc8000f8ec0ff */
[----:B------:R-:W-:-:S03]  /*1b30*/  UISETP.NE.U32.AND UP2, UPT, UR11, 0x1, UPT ;  /* 0x000000010b00788c */ /* 0x000fc6000bf45070 */
[----:B------:R-:W-:Y:S08]  /*1b40*/  BRA.U !UP1, `(.L_x_45) ;  /* 0x0000000109647547 */ /* 0x000ff0000b800000 */
[----:B------:R-:W-:Y:S02]  /*1b50*/  UIMAD UR11, UR5, UR19, URZ ;  /* 0x00000013050b72a4 */ /* 0x000fe4000f8e02ff */
[----:B-1----:R-:W-:Y:S01]  /*1b60*/  MOV R23, UR19 ;  /* 0x0000001300177c02 */ /* 0x002fe20008000f00 */
[----:B------:R-:W-:Y:S02]  /*1b70*/  ULEA UR14, UR5, UR8, 0x4 ;  /* 0x00000008050e7291 */ /* 0x000fe4000f8e20ff */
[----:B------:R-:W-:Y:S01]  /*1b80*/  UIADD3 UR5, UPT, UPT, UR5, 0x2, URZ ;  /* 0x0000000205057890 */ /* 0x000fe2000fffe0ff */
[----:B------:R-:W-:-:S04]  /*1b90*/  MOV R17, UR11 ;  /* 0x0000000b00117c02 */ /* 0x000fc80008000f00 */
[----:B0-----:R-:W-:Y:S02]  /*1ba0*/  LEA R16, R17, R6, 0x2 ;  /* 0x0000000611107211 */ /* 0x001fe400078e10ff */
[----:B------:R-:W-:Y:S02]  /*1bb0*/  LDS R22, [UR14+0x8] ;  /* 0x0000080eff167984 */ /* 0x000fe40008000800 */
[----:B------:R-:W-:Y:S02]  /*1bc0*/  LEA R26, R23, R16, 0x2 ;  /* 0x00000010171a7211 */ /* 0x000fe400078e10ff */
[----:B------:R-:W-:Y:S04]  /*1bd0*/  LDS R17, [UR14] ;  /* 0x0000000eff117984 */ /* 0x000fe80008000800 */
        /* <DEDUP_REMOVED lines=16> */
.L_x_45:
[----:B------:R-:W-:Y:S05]  /*1ce0*/  BRA.U UP2, `(.L_x_41) ;  /* 0x0000000102347547 */ /* 0x000fea000b800000 */
[----:B------:R-:W-:Y:S02]  /*1cf0*/  UIMAD UR11, UR5, UR19, URZ ;  /* 0x00000013050b72a4 */ /* 0x000fe4000f8e02ff */
[----:B------:R-:W-:-:S04]  /*1d00*/  ULEA UR5, UR5, UR8, 0x4 ;  /* 0x0000000805057291 */ /* 0x000fc8000f8e20ff */
[----:B-1----:R-:W-:-:S04]  /*1d10*/  MOV R17, UR11 ;  /* 0x0000000b00117c02 */ /* 0x002fc80008000f00 */
[----:B0-----:R-:W-:Y:S01]  /*1d20*/  LEA R16, R17, R6, 0x2 ;  /* 0x0000000611107211 */ /* 0x001fe200078e10ff */
[----:B------:R-:W-:Y:S04]  /*1d30*/  LDS R23, [UR5+0x4] ;  /* 0x00000405ff177984 */ /* 0x000fe80008000800 */
[----:B------:R-:W-:Y:S04]  /*1d40*/  LDS R17, [UR5] ;  /* 0x00000005ff117984 */ /* 0x000fe80008000800 */
[----:B------:R-:W0:Y:S04]  /*1d50*/  LDS R16, [R16] ;  /* 0x0000000010107984 */ /* 0x000e280000000800 */
[----:B------:R-:W1:Y:S04]  /*1d60*/  LDS R22, [UR5+0x8] ;  /* 0x00000805ff167984 */ /* 0x000e680008000800 */
[----:B------:R-:W2:Y:S01]  /*1d70*/  LDS R27, [UR5+0xc] ;  /* 0x00000c05ff1b7984 */ /* 0x000ea20008000800 */
[C---:B0-----:R-:W-:Y:S01]  /*1d80*/  FFMA R5, R16.reuse, R17, R5 ;  /* 0x0000001110057223 */ /* 0x041fe20000000005 */
[C---:B------:R-:W-:Y:S01]  /*1d90*/  FFMA R4, R16.reuse, R23, R4 ;  /* 0x0000001710047223 */ /* 0x040fe20000000004 */
[C---:B-1----:R-:W-:Y:S01]  /*1da0*/  FFMA R3, R16.reuse, R22, R3 ;  /* 0x0000001610037223 */ /* 0x042fe20000000003 */
[----:B--2---:R-:W-:-:S07]  /*1db0*/  FFMA R2, R16, R27, R2 ;  /* 0x0000001b10027223 */ /* 0x004fce0000000002 */
.L_x_41:
[----:B------:R-:W-:Y:S05]  /*1dc0*/  BRA.U UP0, `(.L_x_39) ;  /* 0x0000000100507547 */ /* 0x000fea000b800000 */
[----:B-----5:R2:W-:Y:S01]  /*1dd0*/  STS [R6], R51 ;  /* 0x0000003306007388 */ /* 0x0205e20000000800 */
[----:B-1----:R-:W-:Y:S01]  /*1de0*/  MOV R17, UR19 ;  /* 0x0000001300117c02 */ /* 0x002fe20008000f00 */
[----:B------:R-:W-:Y:S02]  /*1df0*/  UIMAD.WIDE UR6, UR19, 0x4, UR6 ;  /* 0x00000004130678a5 */ /* 0x000fe4000f8e0206 */
[----:B------:R2:W-:Y:S01]  /*1e00*/  STS [R7], R52 ;  /* 0x0000003407007388 */ /* 0x0005e20000000800 */
[----:B------:R-:W-:-:S03]  /*1e10*/  LEA R17, R17, R50, 0x2 ;  /* 0x0000003211117211 */ /* 0x000fc600078e10ff */
        /* <DEDUP_REMOVED lines=15> */
.L_x_39:
[----:B------:R-:W2:Y:S08]  /*1f10*/  LDC.64 R6, c[0x0][0x3b0] ;  /* 0x0000ec00ff067b82 */ /* 0x000eb00000000a00 */
[----:B------:R-:W3:Y:S01]  /*1f20*/  LDC R9, c[0x0][0x3b8] ;  /* 0x0000ee00ff097b82 */ /* 0x000ee20000000800 */
[----:B--2---:R-:W-:-:S05]  /*1f30*/  IMAD.WIDE R6, R0, 0x4, R6 ;  /* 0x0000000400067825 */ /* 0x004fca00078e0206 */
[----:B------:R-:W-:Y:S01]  /*1f40*/  STG.E desc[UR12][R6.64], R5 ;  /* 0x0000000506007986 */ /* 0x000fe2000c10190c */
[C---:B---3--:R-:W-:Y:S02]  /*1f50*/  SHF.L.U32 R11, R9.reuse, 0x1, RZ ;  /* 0x00000001090b7819 */ /* 0x048fe400000006ff */
[C---:B------:R-:W-:Y:S01]  /*1f60*/  LEA R13, R9.reuse, R9, 0x1 ;  /* 0x00000009090d7211 */ /* 0x040fe200078e08ff */
[----:B------:R-:W-:-:S04]  /*1f70*/  IMAD.WIDE R8, R9, 0x4, R6 ;  /* 0x0000000409087825 */ /* 0x000fc800078e0206 */
[--C-:B------:R-:W-:Y:S01]  /*1f80*/  IMAD.WIDE R10, R11, 0x4, R6.reuse ;  /* 0x000000040b0a7825 */ /* 0x100fe200078e0206 */
[----:B------:R-:W-:Y:S03]  /*1f90*/  STG.E desc[UR12][R8.64], R4 ;  /* 0x0000000408007986 */ /* 0x000fe6000c10190c */
[----:B------:R-:W-:Y:S01]  /*1fa0*/  IMAD.WIDE R12, R13, 0x4, R6 ;  /* 0x000000040d0c7825 */ /* 0x000fe200078e0206 */
[----:B------:R-:W-:Y:S04]  /*1fb0*/  STG.E desc[UR12][R10.64], R3 ;  /* 0x000000030a007986 */ /* 0x000fe8000c10190c */
[----:B------:R-:W-:Y:S01]  /*1fc0*/  STG.E desc[UR12][R12.64], R2 ;  /* 0x000000020c007986 */ /* 0x000fe2000c10190c */
[----:B------:R-:W-:Y:S05]  /*1fd0*/  EXIT ;  /* 0x000000000000794d */ /* 0x000fea0003800000 */
.L_x_47:
        /* <DEDUP_REMOVED lines=10> */
.L_x_70:


//--------------------- .text._Z19dgemm_kernel_sharediiiiPfiS_iS_i --------------------------
	.section	.text._Z19dgemm_kernel_sharediiiiPfiS_iS_i,"ax",@progbits
	.align	128
        .global         _Z19dgemm_kernel_sharediiiiPfiS_iS_i
        .type           _Z19dgemm_kernel_sharediiiiPfiS_iS_i,@function
        .size           _Z19dgemm_kernel_sharediiiiPfiS_iS_i,(.L_x_71 - _Z19dgemm_kernel_sharediiiiPfiS_iS_i)
        .other          _Z19dgemm_kernel_sharediiiiPfiS_iS_i,@"STO_CUDA_ENTRY STV_DEFAULT"
_Z19dgemm_kernel_sharediiiiPfiS_iS_i:
.text._Z19dgemm_kernel_sharediiiiPfiS_iS_i:
[----:B------:R-:W-:Y:S01]  /*0000*/  LDC R1, c[0x0][0x37c] ;  /* 0x0000df00ff017b82 */ /* 0x000fe20000000800 */
[----:B------:R-:W0:Y:S07]  /*0010*/  S2R R0, SR_TID.X ;  /* 0x0000000000007919 */ /* 0x000e2e0000002100 */
[----:B------:R-:W0:Y:S01]  /*0020*/  S2UR UR4, SR_CTAID.X ;  /* 0x00000000000479c3 */ /* 0x000e220000002500 */
[----:B------:R-:W1:Y:S01]  /*0030*/  LDCU UR5, c[0x0][0x388] ;  /* 0x00007100ff0577ac */ /* 0x000e620008000800 */
[----:B------:R-:W-:Y:S01]  /*0040*/  HFMA2 R24, -RZ, RZ, 0, 0 ;  /* 0x00000000ff187431 */ /* 0x000fe200000001ff */
[----:B------:R-:W-:-:S02]  /*0050*/  CS2R R22, SRZ ;  /* 0x0000000000167805 */ /* 0x000fc4000001ff00 */
[----:B------:R-:W-:Y:S02]  /*0060*/  CS2R R20, SRZ ;  /* 0x0000000000147805 */ /* 0x000fe4000001ff00 */
[----:B------:R-:W-:Y:S02]  /*0070*/  CS2R R18, SRZ ;  /* 0x0000000000127805 */ /* 0x000fe4000001ff00 */
[----:B------:R-:W-:Y:S01]  /*0080*/  MOV R17, RZ ;  /* 0x000000ff00117202 */ /* 0x000fe20000000f00 */
[----:B------:R-:W2:Y:S01]  /*0090*/  LDCU.64 UR16, c[0x0][0x358] ;  /* 0x00006b00ff1077ac */ /* 0x000ea20008000a00 */
[----:B------:R-:W0:Y:S01]  /*00a0*/  LDC R3, c[0x0][0x360] ;  /* 0x0000d800ff037b82 */ /* 0x000e220000000800 */
[----:B-1----:R-:W-:Y:S01]  /*00b0*/  UISETP.GE.AND UP0, UPT, UR5, 0x1, UPT ;  /* 0x000000010500788c */ /* 0x002fe2000bf06270 */
[----:B0-----:R-:W-:-:S05]  /*00c0*/  IMAD R16, R3, UR4, R0 ;  /* 0x0000000403107c24 */ /* 0x001fca000f8e0200 */
[----:B------:R-:W-:-:S03]  /*00d0*/  SHF.R.S32.HI R3, RZ, 0x1f, R16 ;  /* 0x0000001fff037819 */ /* 0x000fc60000011410 */
[----:B--2---:R-:W-:Y:S05]  /*00e0*/  BRA.U !UP0, `(.L_x_48) ;  /* 0x0000000d08347547 */ /* 0x004fea000b800000 */
[----:B------:R-:W0:Y:S01]  /*00f0*/  LDC R2, c[0x0][0x3a8] ;  /* 0x0000ea00ff027b82 */ /* 0x000e220000000800 */
[----:B------:R-:W1:Y:S01]  /*0100*/  LDCU UR8, c[0x0][0x38c] ;  /* 0x00007180ff0877ac */ /* 0x000e620008000800 */
[----:B------:R-:W-:Y:S02]  /*0110*/  CS2R R20, SRZ ;  /* 0x0000000000147805 */ /* 0x000fe4000001ff00 */
[----:B------:R-:W-:Y:S02]  /*0120*/  MOV R17, RZ ;  /* 0x000000ff00117202 */ /* 0x000fe40000000f00 */
[----:B------:R-:W-:Y:S02]  /*0130*/  CS2R R18, SRZ ;  /* 0x0000000000127805 */ /* 0x000fe4000001ff00 */
[----:B------:R-:W-:Y:S02]  /*0140*/  CS2R R22, SRZ ;  /* 0x0000000000167805 */ /* 0x000fe4000001ff00 */
[----:B------:R-:W-:Y:S01]  /*0150*/  MOV R24, RZ ;  /* 0x000000ff00187202 */ /* 0x000fe20000000f00 */
[----:B------:R-:W2:Y:S01]  /*0160*/  LDCU.64 UR6, c[0x0][0x3a0] ;  /* 0x00007400ff0677ac */ /* 0x000ea20008000a00 */
[----:B------:R-:W-:Y:S01]  /*0170*/  UMOV UR4, URZ ;  /* 0x000000ff00047c82 */ /* 0x000fe20008000000 */
[----:B-1----:R-:W-:-:S02]  /*0180*/  ULOP3.LUT UR9, UR8, 0x7ffffffc, URZ, 0xc0, !UPT ;  /* 0x7ffffffc08097892 */ /* 0x002fc4000f8ec0ff */
[----:B------:R-:W-:Y:S02]  /*0190*/  ULOP3.LUT UR8, UR8, 0x3, URZ, 0xc0, !UPT ;  /* 0x0000000308087892 */ /* 0x000fe4000f8ec0ff */
[----:B------:R-:W-:Y:S01]  /*01a0*/  UIADD3 UR13, UPT, UPT, -UR9, URZ, URZ ;  /* 0x000000ff090d7290 */ /* 0x000fe2000fffe1ff */
[C---:B0-----:R-:W-:Y:S01]  /*01b0*/  SHF.L.U32 R7, R2.reuse, 0x1, RZ ;  /* 0x0000000102077819 */ /* 0x041fe200000006ff */
[C---:B------:R-:W-:Y:S01]  /*01c0*/  IMAD R4, R2.reuse, 0x6, RZ ;  /* 0x0000000602047824 */ /* 0x040fe200078e02ff */
[C---:B------:R-:W-:Y:S02]  /*01d0*/  SHF.L.U32 R6, R2.reuse, 0x2, RZ ;  /* 0x0000000202067819 */ /* 0x040fe400000006ff */
[CC--:B------:R-:W-:Y:S02]  /*01e0*/  LEA R5, R2.reuse, R2.reuse, 0x2 ;  /* 0x0000000202057211 */ /* 0x0c0fe400078e10ff */
[----:B--2---:R-:W-:-:S07]  /*01f0*/  LEA R2, R2, -R2, 0x3 ;  /* 0x8000000202027211 */ /* 0x004fce00078e18ff */
.L_x_53:
[----:B0-----:R-:W0:Y:S01]  /*0200*/  LDC R9, c[0x0][0x3a8] ;  /* 0x0000ea00ff097b82 */ /* 0x001e220000000800 */
[----:B------:R-:W-:-:S07]  /*0210*/  HFMA2 R27, -RZ, RZ, 0, 2.384185791015625e-07 ;  /* 0x00000004ff1b7431 */ /* 0x000fce00000001ff */
[----:B------:R-:W1:Y:S01]  /*0220*/  S2UR UR10, SR_CgaCtaId ;  /* 0x00000000000a79c3 */ /* 0x000e620000008800 */
[----:B------:R-:W-:Y:S01]  /*0230*/  UMOV UR5, 0x400 ;  /* 0x0000040000057882 */ /* 0x000fe20000000000 */
[----:B------:R-:W2:Y:S01]  /*0240*/  LDCU UR14, c[0x0][0x38c] ;  /* 0x00007180ff0e77ac */ /* 0x000ea20008000800 */
[----:B------:R-:W-:-:S04]  /*0250*/  IMAD.WIDE.U32 R26, R0, R27, UR6 ;  /* 0x00000006001a7e25 */ /* 0x000fc8000f8e001b */
[----:B------:R-:W-:Y:S01]  /*0260*/  IMAD.WIDE R28, R7, 0x4, R26 ;  /* 0x00000004071c7825 */ /* 0x000fe200078e021a */
[----:B0-----:R-:W-:-:S03]  /*0270*/  LEA R13, R9, R9, 0x1 ;  /* 0x00000009090d7211 */ /* 0x001fc600078e08ff */
[--C-:B------:R-:W-:Y:S01]  /*0280*/  IMAD.WIDE R8, R9, 0x4, R26.reuse ;  /* 0x0000000409087825 */ /* 0x100fe200078e021a */
[----:B------:R0:W3:Y:S03]  /*0290*/  LDG.E R10, desc[UR16][R28.64] ;  /* 0x000000101c0a7981 */ /* 0x0000e6000c1e1900 */
[--C-:B------:R-:W-:Y:S02]  /*02a0*/  IMAD.WIDE R12, R13, 0x4, R26.reuse ;  /* 0x000000040d0c7825 */ /* 0x100fe400078e021a */
[----:B------:R-:W3:Y:S04]  /*02b0*/  LDG.E R9, desc[UR16][R8.64] ;  /* 0x0000001008097981 */ /* 0x000ee8000c1e1900 */
[----:B------:R4:W3:Y:S01]  /*02c0*/  LDG.E R11, desc[UR16][R12.64] ;  /* 0x000000100c0b7981 */ /* 0x0008e2000c1e1900 */
[----:B------:R-:W-:-:S04]  /*02d0*/  IMAD.WIDE R14, R5, 0x4, R26 ;  /* 0x00000004050e7825 */ /* 0x000fc800078e021a */
[--C-:B0-----:R-:W-:Y:S01]  /*02e0*/  IMAD.WIDE R28, R4, 0x4, R26.reuse ;  /* 0x00000004041c7825 */ /* 0x101fe200078e021a */
[----:B------:R0:W3:Y:S03]  /*02f0*/  LDG.E R8, desc[UR16][R26.64] ;  /* 0x000000101a087981 */ /* 0x0000e6000c1e1900 */
[----:B----4-:R-:W-:-:S04]  /*0300*/  IMAD.WIDE R12, R6, 0x4, R26 ;  /* 0x00000004060c7825 */ /* 0x010fc800078e021a */
[----:B0-----:R-:W-:Y:S02]  /*0310*/  IMAD.WIDE R26, R2, 0x4, R26 ;  /* 0x00000004021a7825 */ /* 0x001fe400078e021a */
[----:B------:R-:W4:Y:S04]  /*0320*/  LDG.E R12, desc[UR16][R12.64] ;  /* 0x000000100c0c7981 */ /* 0x000f28000c1e1900 */
[----:B------:R-:W4:Y:S04]  /*0330*/  LDG.E R13, desc[UR16][R14.64] ;  /* 0x000000100e0d7981 */ /* 0x000f28000c1e1900 */
[----:B------:R-:W4:Y:S04]  /*0340*/  LDG.E R14, desc[UR16][R28.64] ;  /* 0x000000101c0e7981 */ /* 0x000f28000c1e1900 */
[----:B------:R-:W4:Y:S01]  /*0350*/  LDG.E R15, desc[UR16][R26.64] ;  /* 0x000000101a0f7981 */ /* 0x000f22000c1e1900 */
[----:B-1----:R-:W-:-:S06]  /*0360*/  ULEA UR10, UR10, UR5, 0x18 ;  /* 0x000000050a0a7291 */ /* 0x002fcc000f8ec0ff */
[----:B------:R-:W-:Y:S01]  /*0370*/  LEA R25, R0, UR10, 0x5 ;  /* 0x0000000a00197c11 */ /* 0x000fe2000f8e28ff */
[----:B--2---:R-:W-:-:S04]  /*0380*/  UISETP.GE.AND UP0, UPT, UR14, 0x1, UPT ;  /* 0x000000010e00788c */ /* 0x004fc8000bf06270 */
[----:B---3--:R0:W-:Y:S04]  /*0390*/  STS.128 [R25], R8 ;  /* 0x0000000819007388 */ /* 0x0081e80000000c00 */
[----:B----4-:R0:W-:Y:S01]  /*03a0*/  STS.128 [R25+0x10], R12 ;  /* 0x0000100c19007388 */ /* 0x0101e20000000c00 */
[----:B------:R-:W-:Y:S06]  /*03b0*/  BAR.SYNC.DEFER_BLOCKING 0x0 ;  /* 0x0000000000007b1d */ /* 0x000fec0000010000 */
[----:B------:R-:W-:Y:S05]  /*03c0*/  BRA.U !UP0, `(.L_x_49) ;  /* 0x0000000908647547 */ /* 0x000fea000b800000 */
[----:B------:R-:W-:Y:S01]  /*03d0*/  UISETP.GE.U32.AND UP0, UPT, UR14, 0x4, UPT ;  /* 0x000000040e00788c */ /* 0x000fe2000bf06070 */
[----:B------:R-:W-:-:S08]  /*03e0*/  UMOV UR5, URZ ;  /* 0x000000ff00057c82 */ /* 0x000fd00008000000 */
[----:B------:R-:W-:Y:S05]  /*03f0*/  BRA.U !UP0, `(.L_x_50) ;  /* 0x00000005084c7547 */ /* 0x000fea000b800000 */
[----:B------:R-:W1:Y:S01]  /*0400*/  LDCU UR20, c[0x0][0x398] ;  /* 0x00007300ff1477ac */ /* 0x000e620008000800 */
[----:B------:R-:W-:Y:S02]  /*0410*/  UIADD3 UR5, UPT, UPT, UR4, 0x3, URZ ;  /* 0x0000000304057890 */ /* 0x000fe4000fffe0ff */
[----:B------:R-:W-:Y:S02]  /*0420*/  UIADD3 UR11, UPT, UPT, UR4, 0x2, URZ ;  /* 0x00000002040b7890 */ /* 0x000fe4000fffe0ff */
[----:B------:R-:W-:Y:S01]  /*0430*/  UIADD3 UR19, UPT, UPT, UR10, 0x40, URZ ;  /* 0x000000400a137890 */ /* 0x000fe2000fffe0ff */
[----:B------:R-:W2:Y:S01]  /*0440*/  LDCU.64 UR22, c[0x0][0x390] ;  /* 0x00007200ff1677ac */ /* 0x000ea20008000a00 */
[----:B------:R-:W-:Y:S01]  /*0450*/  UMOV UR12, UR13 ;  /* 0x0000000d000c7c82 */ /* 0x000fe20008000000 */
[----:B-1----:R-:W-:Y:S02]  /*0460*/  UIMAD UR15, UR4, UR20, URZ ;  /* 0x00000014040f72a4 */ /* 0x002fe4000f8e02ff */
[----:B------:R-:W-:-:S02]  /*0470*/  UIMAD UR5, UR5, UR20, URZ ;  /* 0x00000014050572a4 */ /* 0x000fc4000f8e02ff */
[----:B------:R-:W-:Y:S02]  /*0480*/  UIMAD UR11, UR11, UR20, URZ ;  /* 0x000000140b0b72a4 */ /* 0x000fe4000f8e02ff */
[----:B--2---:R-:W-:-:S12]  /*0490*/  UIADD3 UR18, UPT, UPT, UR15, UR20, URZ ;  /* 0x000000140f127290 */ /* 0x004fd8000fffe0ff */
.L_x_51:
[----:B0-----:R-:W-:Y:S02]  /*04a0*/  IADD3 R8, P0, PT, R16, UR15, RZ ;  /* 0x0000000f10087c10 */ /* 0x001fe4000ff1e0ff */
[----:B------:R-:W-:-:S04]  /*04b0*/  MOV R10, UR15 ;  /* 0x0000000f000a7c02 */ /* 0x000fc80008000f00 */
[----:B------:R-:W-:Y:S02]  /*04c0*/  LEA.HI.X.SX32 R9, R10, R3, 0x1, P0 ;  /* 0x000000030a097211 */ /* 0x000fe400000f0eff */
[----:B------:R-:W-:-:S04]  /*04d0*/  LEA R14, P0, R8, UR22, 0x2 ;  /* 0x00000016080e7c11 */ /* 0x000fc8000f8010ff */
[----:B------:R-:W-:-:S05]  /*04e0*/  LEA.HI.X R15, R8, UR23, R9, 0x2, P0 ;  /* 0x00000017080f7c11 */ /* 0x000fca00080f1409 */
[----:B------:R-:W2:Y:S01]  /*04f0*/  LDG.E R14, desc[UR16][R14.64] ;  /* 0x000000100e0e7981 */ /* 0x000ea2000c1e1900 */
[----:B------:R-:W-:Y:S02]  /*0500*/  IADD3 R9, P0, PT, R16, UR18, RZ ;  /* 0x0000001210097c10 */ /* 0x000fe4000ff1e0ff */
[----:B------:R-:W-:-:S04]  /*0510*/  MOV R10, UR18 ;  /* 0x00000012000a7c02 */ /* 0x000fc80008000f00 */
[----:B------:R-:W-:Y:S02]  /*0520*/  LEA.HI.X.SX32 R10, R10, R3, 0x1, P0 ;  /* 0x000000030a0a7211 */ /* 0x000fe400000f0eff */
[----:B------:R-:W-:-:S04]  /*0530*/  LEA R8, P0, R9, UR22, 0x2 ;  /* 0x0000001609087c11 */ /* 0x000fc8000f8010ff */
[----:B------:R-:W-:-:S05]  /*0540*/  LEA.HI.X R9, R9, UR23, R10, 0x2, P0 ;  /* 0x0000001709097c11 */ /* 0x000fca00080f140a */
[----:B------:R0:W3:Y:S01]  /*0550*/  LDG.E R27, desc[UR16][R8.64] ;  /* 0x00000010081b7981 */ /* 0x0000e2000c1e1900 */
[----:B------:R-:W-:Y:S02]  /*0560*/  IADD3 R10, P0, PT, R16, UR11, RZ ;  /* 0x0000000b100a7c10 */ /* 0x000fe4000ff1e0ff */
[----:B------:R-:W-:-:S04]  /*0570*/  MOV R12, UR11 ;  /* 0x0000000b000c7c02 */ /* 0x000fc80008000f00 */
[----:B------:R-:W-:Y:S02]  /*0580*/  LEA.HI.X.SX32 R11, R12, R3, 0x1, P0 ;  /* 0x000000030c0b7211 */ /* 0x000fe400000f0eff */
[----:B------:R-:W-:-:S04]  /*0590*/  LEA R12, P0, R10, UR22, 0x2 ;  /* 0x000000160a0c7c11 */ /* 0x000fc8000f8010ff */
[----:B------:R-:W-:-:S05]  /*05a0*/  LEA.HI.X R13, R10, UR23, R11, 0x2, P0 ;  /* 0x000000170a0d7c11 */ /* 0x000fca00080f140b */
[----:B------:R2:W4:Y:S01]  /*05b0*/  LDG.E R26, desc[UR16][R12.64] ;  /* 0x000000100c1a7981 */ /* 0x000522000c1e1900 */
[----:B------:R-:W-:Y:S02]  /*05c0*/  IADD3 R10, P0, PT, R16, UR5, RZ ;  /* 0x00000005100a7c10 */ /* 0x000fe4000ff1e0ff */
[----:B------:R-:W-:-:S04]  /*05d0*/  MOV R28, UR5 ;  /* 0x00000005001c7c02 */ /* 0x000fc80008000f00 */
[----:B------:R-:W-:Y:S02]  /*05e0*/  LEA.HI.X.SX32 R11, R28, R3, 0x1, P0 ;  /* 0x000000031c0b7211 */ /* 0x000fe400000f0eff */
[----:B------:R-:W-:-:S04]  /*05f0*/  LEA R28, P0, R10, UR22, 0x2 ;  /* 0x000000160a1c7c11 */ /* 0x000fc8000f8010ff */
[----:B------:R-:W-:Y:S02]  /*0600*/  LEA.HI.X R29, R10, UR23, R11, 0x2, P0 ;  /* 0x000000170a1d7c11 */ /* 0x000fe400080f140b */
[----:B0-----:R-:W2:Y:S04]  /*0610*/  LDS.128 R8, [UR19+-0x40] ;  /* 0xffffc013ff087984 */ /* 0x001ea80008000c00 */
[----:B------:R0:W5:Y:S01]  /*0620*/  LDG.E R25, desc[UR16][R28.64] ;  /* 0x000000101c197981 */ /* 0x000162000c1e1900 */
[----:B------:R-:W-:Y:S02]  /*0630*/  UIADD3 UR12, UPT, UPT, UR12, 0x4, URZ ;  /* 0x000000040c0c7890 */ /* 0x000fe4000fffe0ff */
[----:B------:R-:W-:Y:S02]  /*0640*/  ULEA UR15, UR20, UR15, 0x2 ;  /* 0x0000000f140f7291 */ /* 0x000fe4000f8e10ff */
[----:B------:R-:W-:-:S02]  /*0650*/  UISETP.NE.AND UP0, UPT, UR12, URZ, UPT ;  /* 0x000000ff0c00728c */ /* 0x000fc4000bf05270 */
[----:B------:R-:W-:Y:S02]  /*0660*/  ULEA UR5, UR20, UR5, 0x2 ;  /* 0x0000000514057291 */ /* 0x000fe4000f8e10ff */
[----:B------:R-:W-:Y:S02]  /*0670*/  ULEA UR11, UR20, UR11, 0x2 ;  /* 0x0000000b140b7291 */ /* 0x000fe4000f8e10ff */
[----:B------:R-:W-:Y:S01]  /*0680*/  ULEA UR18, UR20, UR18, 0x2 ;  /* 0x0000001214127291 */ /* 0x000fe2000f8e10ff */
[C---:B--2---:R-:W-:Y:S01]  /*0690*/  FFMA R12, R14.reuse, R8, R23 ;  /* 0x000000080e0c7223 */ /* 0x044fe20000000017 */
[C---:B------:R-:W-:Y:S01]  /*06a0*/  FFMA R24, R14.reuse, R9, R24 ;  /* 0x000000090e187223 */ /* 0x040fe20000000018 */
[C---:B------:R-:W-:Y:S01]  /*06b0*/  FFMA R21, R14.reuse, R10, R21 ;  /* 0x0000000a0e157223 */ /* 0x040fe20000000015 */
[C---:B------:R-:W-:Y:S02]  /*06c0*/  FFMA R22, R14.reuse, R11, R22 ;  /* 0x0000000b0e167223 */ /* 0x040fe40000000016 */
[----:B------:R-:W1:Y:S02]  /*06d0*/  LDS.128 R8, [UR19+-0x30] ;  /* 0xffffd013ff087984 */ /* 0x000e640008000c00 */
[C---:B-1----:R-:W-:Y:S01]  /*06e0*/  FFMA R19, R14.reuse, R8, R19 ;  /* 0x000000080e137223 */ /* 0x042fe20000000013 */
[C---:B------:R-:W-:Y:S01]  /*06f0*/  FFMA R18, R14.reuse, R9, R18 ;  /* 0x000000090e127223 */ /* 0x040fe20000000012 */
[C---:B------:R-:W-:Y:S01]  /*0700*/  FFMA R17, R14.reuse, R10, R17 ;  /* 0x0000000a0e117223 */ /* 0x040fe20000000011 */
[----:B------:R-:W-:-:S02]  /*0710*/  FFMA R20, R14, R11, R20 ;  /* 0x0000000b0e147223 */ /* 0x000fc40000000014 */
[----:B------:R-:W3:Y:S02]  /*0720*/  LDS.128 R8, [UR19+-0x20] ;  /* 0xffffe013ff087984 */ /* 0x000ee40008000c00 */
[C---:B---3--:R-:W-:Y:S01]  /*0730*/  FFMA R23, R27.reuse, R8, R12 ;  /* 0x000000081b177223 */ /* 0x048fe2000000000c */
[C---:B------:R-:W-:Y:S01]  /*0740*/  FFMA R24, R27.reuse, R9, R24 ;  /* 0x000000091b187223 */ /* 0x040fe20000000018 */
[----:B------:R-:W1:Y:S01]  /*0750*/  LDS.128 R12, [UR19+-0x10] ;  /* 0xfffff013ff0c7984 */ /* 0x000e620008000c00 */
[C---:B------:R-:W-:Y:S01]  /*0760*/  FFMA R21, R27.reuse, R10, R21 ;  /* 0x0000000a1b157223 */ /* 0x040fe20000000015 */
[C---:B------:R-:W-:Y:S02]  /*0770*/  FFMA R22, R27.reuse, R11, R22 ;  /* 0x0000000b1b167223 */ /* 0x040fe40000000016 */
[----:B------:R-:W4:Y:S01]  /*0780*/  LDS.128 R8, [UR19] ;  /* 0x00000013ff087984 */ /* 0x000f220008000c00 */
[C---:B-1----:R-:W-:Y:S01]  /*0790*/  FFMA R19, R27.reuse, R12, R19 ;  /* 0x0000000c1b137223 */ /* 0x042fe20000000013 */
[C---:B------:R-:W-:Y:S01]  /*07a0*/  FFMA R18, R27.reuse, R13, R18 ;  /* 0x0000000d1b127223 */ /* 0x040fe20000000012 */
[C---:B------:R-:W-:Y:S01]  /*07b0*/  FFMA R17, R27.reuse, R14, R17 ;  /* 0x0000000e1b117223 */ /* 0x040fe20000000011 */
[----:B0-----:R-:W-:Y:S01]  /*07c0*/  FFMA R28, R27, R15, R20 ;  /* 0x0000000f1b1c7223 */ /* 0x001fe20000000014 */
[C---:B----4-:R-:W-:Y:S01]  /*07d0*/  FFMA R20, R26.reuse, R8, R23 ;  /* 0x000000081a147223 */ /* 0x050fe20000000017 */
[----:B------:R-:W0:Y:S01]  /*07e0*/  LDS.128 R12, [UR19+0x10] ;  /* 0x00001013ff0c7984 */ /* 0x000e220008000c00 */
[C---:B------:R-:W-:Y:S01]  /*07f0*/  FFMA R24, R26.reuse, R9, R24 ;  /* 0x000000091a187223 */ /* 0x040fe20000000018 */
[C---:B------:R-:W-:Y:S01]  /*0800*/  FFMA R21, R26.reuse, R10, R21 ;  /* 0x0000000a1a157223 */ /* 0x040fe20000000015 */
[----:B------:R-:W-:-:S02]  /*0810*/  FFMA R22, R26, R11, R22 ;  /* 0x0000000b1a167223 */ /* 0x000fc40000000016 */
[----:B------:R-:W5:Y:S01]  /*0820*/  LDS.128 R8, [UR19+0x20] ;  /* 0x00002013ff087984 */ /* 0x000f620008000c00 */
[C---:B0-----:R-:W-:Y:S01]  /*0830*/  FFMA R19, R26.reuse, R12, R19 ;  /* 0x0000000c1a137223 */ /* 0x041fe20000000013 */
[C---:B------:R-:W-:Y:S01]  /*0840*/  FFMA R18, R26.reuse, R13, R18 ;  /* 0x0000000d1a127223 */ /* 0x040fe20000000012 */
[C---:B------:R-:W-:Y:S01]  /*0850*/  FFMA R17, R26.reuse, R14, R17 ;  /* 0x0000000e1a117223 */ /* 0x040fe20000000011 */
[----:B------:R-:W-:Y:S02]  /*0860*/  FFMA R28, R26, R15, R28 ;  /* 0x0000000f1a1c7223 */ /* 0x000fe4000000001c */
[----:B------:R-:W0:Y:S01]  /*0870*/  LDS.128 R12, [UR19+0x30] ;  /* 0x00003013ff0c7984 */ /* 0x000e220008000c00 */
[C---:B-----5:R-:W-:Y:S01]  /*0880*/  FFMA R23, R25.reuse, R8, R20 ;  /* 0x0000000819177223 */ /* 0x060fe20000000014 */
[C---:B------:R-:W-:Y:S01]  /*0890*/  FFMA R24, R25.reuse, R9, R24 ;  /* 0x0000000919187223 */ /* 0x040fe20000000018 */
[C---:B------:R-:W-:Y:S01]  /*08a0*/  FFMA R21, R25.reuse, R10, R21 ;  /* 0x0000000a19157223 */ /* 0x040fe20000000015 */
[C---:B------:R-:W-:Y:S01]  /*08b0*/  FFMA R22, R25.reuse, R11, R22 ;  /* 0x0000000b19167223 */ /* 0x040fe20000000016 */
[----:B------:R-:W-:Y:S01]  /*08c0*/  UIADD3 UR19, UPT, UPT, UR19, 0x80, URZ ;  /* 0x0000008013137890 */ /* 0x000fe2000fffe0ff */
[C---:B0-----:R-:W-:Y:S01]  /*08d0*/  FFMA R19, R25.reuse, R12, R19 ;  /* 0x0000000c19137223 */ /* 0x041fe20000000013 */
[C---:B------:R-:W-:Y:S01]  /*08e0*/  FFMA R18, R25.reuse, R13, R18 ;  /* 0x0000000d19127223 */ /* 0x040fe20000000012 */
[C---:B------:R-:W-:Y:S01]  /*08f0*/  FFMA R17, R25.reuse, R14, R17 ;  /* 0x0000000e19117223 */ /* 0x040fe20000000011 */
[----:B------:R-:W-:Y:S01]  /*0900*/  FFMA R20, R25, R15, R28 ;  /* 0x0000000f19147223 */ /* 0x000fe2000000001c */
[----:B------:R-:W-:Y:S07]  /*0910*/  BRA.U UP0, `(.L_x_51) ;  /* 0xfffffff900e07547 */ /* 0x000fee000b83ffff */
[----:B------:R-:W-:-:S05]  /*0920*/  UMOV UR5, UR9 ;  /* 0x0000000900057c82 */ /* 0x000fca0008000000 */
.L_x_50:
[----:B------:R-:W-:-:S09]  /*0930*/  UISETP.NE.AND UP0, UPT, UR8, URZ, UPT ;  /* 0x000000ff0800728c */ /* 0x000fd2000bf05270 */
[----:B------:R-:W-:Y:S05]  /*0940*/  BRA.U !UP0, `(.L_x_49) ;  /* 0x0000000508047547 */ /* 0x000fea000b800000 */
[----:B------:R-:W-:Y:S02]  /*0950*/  UISETP.NE.AND UP0, UPT, UR8, 0x1, UPT ;  /* 0x000000010800788c */ /* 0x000fe4000bf05270 */
[----:B------:R-:W-:-:S04]  /*0960*/  ULOP3.LUT UR11, UR14, 0x1, URZ, 0xc0, !UPT ;  /* 0x000000010e0b7892 */ /* 0x000fc8000f8ec0ff */
[----:B------:R-:W-:-:S03]  /*0970*/  UISETP.NE.U32.AND UP1, UPT, UR11, 0x1, UPT ;  /* 0x000000010b00788c */ /* 0x000fc6000bf25070 */
[----:B------:R-:W-:Y:S08]  /*0980*/  BRA.U !UP0, `(.L_x_52) ;  /* 0x00000001089c7547 */ /* 0x000ff0000b800000 */
[----:B------:R-:W1:Y:S01]  /*0990*/  LDCU UR12, c[0x0][0x398] ;  /* 0x00007300ff0c77ac */ /* 0x000e620008000800 */
[----:B------:R-:W2:Y:S01]  /*09a0*/  LDCU.64 UR18, c[0x0][0x390] ;  /* 0x00007200ff1277ac */ /* 0x000ea20008000a00 */
[----:B------:R-:W-:-:S04]  /*09b0*/  UIADD3 UR11, UPT, UPT, UR5, UR4, URZ ;  /* 0x00000004050b7290 */ /* 0x000fc8000fffe0ff */
[----:B-1----:R-:W-:-:S06]  /*09c0*/  UIMAD UR11, UR11, UR12, URZ ;  /* 0x0000000c0b0b72a4 */ /* 0x002fcc000f8e02ff */
[----:B0-----:R-:W-:Y:S02]  /*09d0*/  IADD3 R8, P0, PT, R16, UR11, RZ ;  /* 0x0000000b10087c10 */ /* 0x001fe4000ff1e0ff */
[----:B------:R-:W-:-:S04]  /*09e0*/  MOV R10, UR11 ;  /* 0x0000000b000a7c02 */ /* 0x000fc80008000f00 */
[----:B------:R-:W-:Y:S02]  /*09f0*/  LEA.HI.X.SX32 R9, R10, R3, 0x1, P0 ;  /* 0x000000030a097211 */ /* 0x000fe400000f0eff */
[----:B--2---:R-:W-:-:S04]  /*0a00*/  LEA R28, P0, R8, UR18, 0x2 ;  /* 0x00000012081c7c11 */ /* 0x004fc8000f8010ff */
[----:B------:R-:W-:-:S05]  /*0a10*/  LEA.HI.X R29, R8, UR19, R9, 0x2, P0 ;  /* 0x00000013081d7c11 */ /* 0x000fca00080f1409 */
[----:B------:R-:W2:Y:S01]  /*0a20*/  LDG.E R28, desc[UR16][R28.64] ;  /* 0x000000101c1c7981 */ /* 0x000ea2000c1e1900 */
[----:B------:R-:W-:-:S06]  /*0a30*/  UIADD3 UR11, UPT, UPT, UR11, UR12, URZ ;  /* 0x0000000c0b0b7290 */ /* 0x000fcc000fffe0ff */
[----:B------:R-:W-:Y:S02]  /*0a40*/  IADD3 R8, P0, PT, R16, UR11, RZ ;  /* 0x0000000b10087c10 */ /* 0x000fe4000ff1e0ff */
[----:B------:R-:W-:-:S04]  /*0a50*/  MOV R10, UR11 ;  /* 0x0000000b000a7c02 */ /* 0x000fc80008000f00 */
[----:B------:R-:W-:Y:S02]  /*0a60*/  LEA.HI.X.SX32 R9, R10, R3, 0x1, P0 ;  /* 0x000000030a097211 */ /* 0x000fe400000f0eff */
[----:B------:R-:W-:-:S04]  /*0a70*/  LEA R26, P0, R8, UR18, 0x2 ;  /* 0x00000012081a7c11 */ /* 0x000fc8000f8010ff */
[----:B------:R-:W-:-:S05]  /*0a80*/  LEA.HI.X R27, R8, UR19, R9, 0x2, P0 ;  /* 0x00000013081b7c11 */ /* 0x000fca00080f1409 */
[----:B------:R2:W3:Y:S01]  /*0a90*/  LDG.E R25, desc[UR16][R26.64] ;  /* 0x000000101a197981 */ /* 0x0004e2000c1e1900 */
[----:B------:R-:W-:Y:S02]  /*0aa0*/  ULEA UR11, UR5, UR10, 0x5 ;  /* 0x0000000a050b7291 */ /* 0x000fe4000f8e28ff */
[----:B------:R-:W-:-:S07]  /*0ab0*/  UIADD3 UR5, UPT, UPT, UR5, 0x2, URZ ;  /* 0x0000000205057890 */ /* 0x000fce000fffe0ff */
[----:B------:R-:W2:Y:S04]  /*0ac0*/  LDS.128 R12, [UR11] ;  /* 0x0000000bff0c7984 */ /* 0x000ea80008000c00 */
[----:B------:R-:W0:Y:S01]  /*0ad0*/  LDS.128 R8, [UR11+0x10] ;  /* 0x0000100bff087984 */ /* 0x000e220008000c00 */
[C---:B--2---:R-:W-:Y:S01]  /*0ae0*/  FFMA R26, R28.reuse, R12, R23 ;  /* 0x0000000c1c1a7223 */ /* 0x044fe20000000017 */
[C---:B------:R-:W-:Y:S01]  /*0af0*/  FFMA R24, R28.reuse, R13, R24 ;  /* 0x0000000d1c187223 */ /* 0x040fe20000000018 */
[C---:B------:R-:W-:Y:S01]  /*0b00*/  FFMA R21, R28.reuse, R14, R21 ;  /* 0x0000000e1c157223 */ /* 0x040fe20000000015 */
[C---:B------:R-:W-:Y:S01]  /*0b10*/  FFMA R22, R28.reuse, R15, R22 ;  /* 0x0000000f1c167223 */ /* 0x040fe20000000016 */
[C---:B0-----:R-:W-:Y:S01]  /*0b20*/  FFMA R19, R28.reuse, R8, R19 ;  /* 0x000000081c137223 */ /* 0x041fe20000000013 */
[C---:B------:R-:W-:Y:S01]  /*0b30*/  FFMA R18, R28.reuse, R9, R18 ;  /* 0x000000091c127223 */ /* 0x040fe20000000012 */
[C---:B------:R-:W-:Y:S01]  /*0b40*/  FFMA R17, R28.reuse, R10, R17 ;  /* 0x0000000a1c117223 */ /* 0x040fe20000000011 */
[----:B------:R-:W-:Y:S01]  /*0b50*/  FFMA R20, R28, R11, R20 ;  /* 0x0000000b1c147223 */ /* 0x000fe20000000014 */
[----:B------:R-:W3:Y:S04]  /*0b60*/  LDS.128 R12, [UR11+0x20] ;  /* 0x0000200bff0c7984 */ /* 0x000ee80008000c00 */
[----:B------:R-:W0:Y:S01]  /*0b70*/  LDS.128 R8, [UR11+0x30] ;  /* 0x0000300bff087984 */ /* 0x000e220008000c00 */
[C---:B---3--:R-:W-:Y:S01]  /*0b80*/  FFMA R23, R25.reuse, R12, R26 ;  /* 0x0000000c19177223 */ /* 0x048fe2000000001a */
[C---:B------:R-:W-:Y:S01]  /*0b90*/  FFMA R24, R25.reuse, R13, R24 ;  /* 0x0000000d19187223 */ /* 0x040fe20000000018 */
[C---:B------:R-:W-:Y:S01]  /*0ba0*/  FFMA R21, R25.reuse, R14, R21 ;  /* 0x0000000e19157223 */ /* 0x040fe20000000015 */
[C---:B------:R-:W-:Y:S01]  /*0bb0*/  FFMA R22, R25.reuse, R15, R22 ;  /* 0x0000000f19167223 */ /* 0x040fe20000000016 */
[C---:B0-----:R-:W-:Y:S01]  /*0bc0*/  FFMA R19, R25.reuse, R8, R19 ;  /* 0x0000000819137223 */ /* 0x041fe20000000013 */
[C---:B------:R-:W-:Y:S01]  /*0bd0*/  FFMA R18, R25.reuse, R9, R18 ;  /* 0x0000000919127223 */ /* 0x040fe20000000012 */
[C---:B------:R-:W-:Y:S01]  /*0be0*/  FFMA R17, R25.reuse, R10, R17 ;  /* 0x0000000a19117223 */ /* 0x040fe20000000011 */
[----:B------:R-:W-:-:S07]  /*0bf0*/  FFMA R20, R25, R11, R20 ;  /* 0x0000000b19147223 */ /* 0x000fce0000000014 */
.L_x_52:
[----:B------:R-:W-:Y:S05]  /*0c00*/  BRA.U UP1, `(.L_x_49) ;  /* 0x0000000101547547 */ /* 0x000fea000b800000 */
        /* <DEDUP_REMOVED lines=10> */
[----:B------:R-:W-:-:S09]  /*0cb0*/  ULEA UR10, UR5, UR10, 0x5 ;  /* 0x0000000a050a7291 */ /* 0x000fd2000f8e28ff */
        /* <DEDUP_REMOVED lines=9> */
[----:B------:R-:W-:-:S07]  /*0d50*/  FFMA R20, R26, R15, R20 ;  /* 0x0000000f1a147223 */ /* 0x000fce0000000014 */
.L_x_49:
[----:B------:R-:W1:Y:S01]  /*0d60*/  LDCU UR5, c[0x0][0x388] ;  /* 0x00007100ff0577ac */ /* 0x000e620008000800 */
[----:B------:R-:W-:Y:S02]  /*0d70*/  UIADD3 UR4, UPT, UPT, UR4, UR14, URZ ;  /* 0x0000000e04047290 */ /* 0x000fe4000fffe0ff */
[----:B------:R-:W-:Y:S02]  /*0d80*/  UIMAD.WIDE UR6, UR14, 0x4, UR6 ;  /* 0x000000040e0678a5 */ /* 0x000fe4000f8e0206 */
[----:B-1----:R-:W-:Y:S01]  /*0d90*/  UISETP.GE.AND UP0, UPT, UR4, UR5, UPT ;  /* 0x000000050400728c */ /* 0x002fe2000bf06270 */
[----:B------:R-:W-:Y:S08]  /*0da0*/  BAR.SYNC.DEFER_BLOCKING 0x0 ;  /* 0x0000000000007b1d */ /* 0x000ff00000010000 */
[----:B------:R-:W-:Y:S05]  /*0db0*/  BRA.U !UP0, `(.L_x_53) ;  /* 0xfffffff508107547 */ /* 0x000fea000b83ffff */
.L_x_48:
[----:B0-----:R-:W0:Y:S01]  /*0dc0*/  LDC R15, c[0x0][0x3b8] ;  /* 0x0000ee00ff0f7b82 */ /* 0x001e220000000800 */
[----:B------:R-:W1:Y:S02]  /*0dd0*/  LDCU.64 UR4, c[0x0][0x3b0] ;  /* 0x00007600ff0477ac */ /* 0x000e640008000a00 */
[----:B-1----:R-:W-:-:S04]  /*0de0*/  LEA R2, P0, R16, UR4, 0x2 ;  /* 0x0000000410027c11 */ /* 0x002fc8000f8010ff */
[----:B------:R-:W-:Y:S01]  /*0df0*/  LEA.HI.X R3, R16, UR5, R3, 0x2, P0 ;  /* 0x0000000510037c11 */ /* 0x000fe200080f1403 */
[C---:B0-----:R-:W-:Y:S01]  /*0e00*/  IMAD R5, R15.reuse, 0x6, RZ ;  /* 0x000000060f057824 */ /* 0x041fe200078e02ff */
[C---:B------:R-:W-:Y:S02]  /*0e10*/  SHF.L.U32 R13, R15.reuse, 0x1, RZ ;  /* 0x000000010f0d7819 */ /* 0x040fe400000006ff */
[CC--:B------:R-:W-:Y:S01]  /*0e20*/  LEA R11, R15.reuse, R15.reuse, 0x1 ;  /* 0x0000000f0f0b7211 */ /* 0x0c0fe200078e08ff */
[----:B------:R0:W-:Y:S01]  /*0e30*/  STG.E desc[UR16][R2.64], R23 ;  /* 0x0000001702007986 */ /* 0x0001e2000c101910 */
[----:B------:R-:W-:Y:S01]  /*0e40*/  SHF.L.U32 R9, R15, 0x2, RZ ;  /* 0x000000020f097819 */ /* 0x000fe200000006ff */
[--C-:B------:R-:W-:Y:S01]  /*0e50*/  IMAD.WIDE R12, R13, 0x4, R2.reuse ;  /* 0x000000040d0c7825 */ /* 0x100fe200078e0202 */
[CC--:B------:R-:W-:Y:S02]  /*0e60*/  LEA R7, R15.reuse, R15.reuse, 0x2 ;  /* 0x0000000f0f077211 */ /* 0x0c0fe400078e10ff */
[C---:B------:R-:W-:Y:S01]  /*0e70*/  LEA R25, R15.reuse, -R15, 0x3 ;  /* 0x8000000f0f197211 */ /* 0x040fe200078e18ff */
[----:B------:R-:W-:-:S04]  /*0e80*/  IMAD.WIDE R14, R15, 0x4, R2 ;  /* 0x000000040f0e7825 */ /* 0x000fc800078e0202 */
[--C-:B------:R-:W-:Y:S01]  /*0e90*/  IMAD.WIDE R10, R11, 0x4, R2.reuse ;  /* 0x000000040b0a7825 */ /* 0x100fe200078e0202 */
[----:B------:R-:W-:Y:S03]  /*0ea0*/  STG.E desc[UR16][R14.64], R24 ;  /* 0x000000180e007986 */ /* 0x000fe6000c101910 */
[--C-:B------:R-:W-:Y:S01]  /*0eb0*/  IMAD.WIDE R8, R9, 0x4, R2.reuse ;  /* 0x0000000409087825 */ /* 0x100fe200078e0202 */
[----:B------:R-:W-:Y:S03]  /*0ec0*/  STG.E desc[UR16][R12.64], R21 ;  /* 0x000000150c007986 */ /* 0x000fe6000c101910 */
[--C-:B------:R-:W-:Y:S01]  /*0ed0*/  IMAD.WIDE R6, R7, 0x4, R2.reuse ;  /* 0x0000000407067825 */ /* 0x100fe200078e0202 */
[----:B------:R-:W-:Y:S03]  /*0ee0*/  STG.E desc[UR16][R10.64], R22 ;  /* 0x000000160a007986 */ /* 0x000fe6000c101910 */
[--C-:B------:R-:W-:Y:S01]  /*0ef0*/  IMAD.WIDE R4, R5, 0x4, R2.reuse ;  /* 0x0000000405047825 */ /* 0x100fe200078e0202 */
[----:B------:R-:W-:Y:S03]  /*0f00*/  STG.E desc[UR16][R8.64], R19 ;  /* 0x0000001308007986 */ /* 0x000fe6000c101910 */
[----:B0-----:R-:W-:Y:S01]  /*0f10*/  IMAD.WIDE R2, R25, 0x4, R2 ;  /* 0x0000000419027825 */ /* 0x001fe200078e0202 */
[----:B------:R-:W-:Y:S04]  /*0f20*/  STG.E desc[UR16][R6.64], R18 ;  /* 0x0000001206007986 */ /* 0x000fe8000c101910 */
[----:B------:R-:W-:Y:S04]  /*0f30*/  STG.E desc[UR16][R4.64], R17 ;  /* 0x0000001104007986 */ /* 0x000fe8000c101910 */
[----:B------:R-:W-:Y:S01]  /*0f40*/  STG.E desc[UR16][R2.64], R20 ;  /* 0x0000001402007986 */ /* 0x000fe2000c101910 */
[----:B------:R-:W-:Y:S05]  /*0f50*/  EXIT ;  /* 0x000000000000794d */ /* 0x000fea0003800000 */
.L_x_54:
        /* <DEDUP_REMOVED lines=10> */
.L_x_71:


//--------------------- .text._Z23dgemm_kernel_reduce_gldiiiPfiS_iS_i --------------------------
	.section	.text._Z23dgemm_kernel_reduce_gldiiiPfiS_iS_i,"ax",@progbits
	.align	128
        .global         _Z23dgemm_kernel_reduce_gldiiiPfiS_iS_i
        .type           _Z23dgemm_kernel_reduce_gldiiiPfiS_iS_i,@function
        .size           _Z23dgemm_kernel_reduce_gldiiiPfiS_iS_i,(.L_x_72 - _Z23dgemm_kernel_reduce_gldiiiPfiS_iS_i)
        .other          _Z23dgemm_kernel_reduce_gldiiiPfiS_iS_i,@"STO_CUDA_ENTRY STV_DEFAULT"
_Z23dgemm_kernel_reduce_gldiiiPfiS_iS_i:
.text._Z23dgemm_kernel_reduce_gldiiiPfiS_iS_i:
[----:B------:R-:W-:Y:S01]  /*0000*/  LDC R1, c[0x0][0x37c] ;  /* 0x0000df00ff017b82 */ /* 0x000fe20000000800 */
[----:B------:R-:W0:Y:S01]  /*0010*/  S2R R0, SR_TID.X ;  /* 0x0000000000007919 */ /* 0x000e220000002100 */
[----:B------:R-:W1:Y:S06]  /*0020*/  LDCU UR4, c[0x0][0x388] ;  /* 0x00007100ff0477ac */ /* 0x000e6c0008000800 */
[----:B------:R-:W0:Y:S01]  /*0030*/  S2UR UR5, SR_CTAID.X ;  /* 0x00000000000579c3 */ /* 0x000e220000002500 */
[----:B------:R-:W-:Y:S01]  /*0040*/  HFMA2 R8, -RZ, RZ, 0, 0 ;  /* 0x00000000ff087431 */ /* 0x000fe200000001ff */
[----:B------:R-:W-:Y:S01]  /*0050*/  CS2R R4, SRZ ;  /* 0x0000000000047805 */ /* 0x000fe2000001ff00 */
[----:B------:R-:W-:Y:S01]  /*0060*/  HFMA2 R2, -RZ, RZ, 0, 0 ;  /* 0x00000000ff027431 */ /* 0x000fe200000001ff */
[----:B------:R-:W-:-:S02]  /*0070*/  CS2R R6, SRZ ;  /* 0x0000000000067805 */ /* 0x000fc4000001ff00 */
[----:B------:R-:W-:Y:S01]  /*0080*/  MOV R24, RZ ;  /* 0x000000ff00187202 */ /* 0x000fe20000000f00 */
[----:B------:R-:W2:Y:S01]  /*0090*/  LDCU.64 UR6, c[0x0][0x358] ;  /* 0x00006b00ff0677ac */ /* 0x000ea20008000a00 */
[----:B------:R-:W0:Y:S08]  /*00a0*/  LDC R9, c[0x0][0x360] ;  /* 0x0000d800ff097b82 */ /* 0x000e300000000800 */
[----:B------:R-:W3:Y:S01]  /*00b0*/  LDC R3, c[0x0][0x3b8] ;  /* 0x0000ee00ff037b82 */ /* 0x000ee20000000800 */
[----:B-1----:R-:W-:-:S07]  /*00c0*/  UISETP.GE.AND UP0, UPT, UR4, 0x1, UPT ;  /* 0x000000010400788c */ /* 0x002fce000bf06270 */
[----:B------:R-:W1:Y:S01]  /*00d0*/  LDC.64 R12, c[0x0][0x3b0] ;  /* 0x0000ec00ff0c7b82 */ /* 0x000e620000000a00 */
[----:B0-----:R-:W-:Y:S01]  /*00e0*/  IMAD R9, R9, UR5, R0 ;  /* 0x0000000509097c24 */ /* 0x001fe2000f8e0200 */
[----:B------:R-:W-:Y:S02]  /*00f0*/  MOV R0, RZ ;  /* 0x000000ff00007202 */ /* 0x000fe40000000f00 */
[----:B---3--:R-:W-:Y:S01]  /*0100*/  SHF.L.U32 R25, R3, 0x1, RZ ;  /* 0x0000000103197819 */ /* 0x008fe200000006ff */
[----:B-1----:R-:W-:Y:S01]  /*0110*/  IMAD.WIDE R12, R9, 0x4, R12 ;  /* 0x00000004090c7825 */ /* 0x002fe200078e020c */
[----:B--2---:R-:W-:Y:S06]  /*0120*/  BRA.U !UP0, `(.L_x_55) ;  /* 0x0000000108b07547 */ /* 0x004fec000b800000 */
[----:B------:R-:W0:Y:S01]  /*0130*/  LDC.64 R10, c[0x0][0x390] ;  /* 0x0000e400ff0a7b82 */ /* 0x000e220000000a00 */
[----:B------:R-:W1:Y:S01]  /*0140*/  LDCU UR5, c[0x0][0x3a0] ;  /* 0x00007400ff0577ac */ /* 0x000e620008000800 */
[----:B------:R-:W-:Y:S02]  /*0150*/  MOV R0, RZ ;  /* 0x000000ff00007202 */ /* 0x000fe40000000f00 */
[----:B------:R-:W-:Y:S02]  /*0160*/  CS2R R6, SRZ ;  /* 0x0000000000067805 */ /* 0x000fe4000001ff00 */
[----:B------:R-:W-:Y:S02]  /*0170*/  MOV R2, RZ ;  /* 0x000000ff00027202 */ /* 0x000fe40000000f00 */
[----:B------:R-:W-:Y:S02]  /*0180*/  CS2R R4, SRZ ;  /* 0x0000000000047805 */ /* 0x000fe4000001ff00 */
[----:B------:R-:W-:Y:S01]  /*0190*/  MOV R24, RZ ;  /* 0x000000ff00187202 */ /* 0x000fe20000000f00 */
[----:B------:R-:W-:Y:S01]  /*01a0*/  UIADD3 UR4, UPT, UPT, -UR4, URZ, URZ ;  /* 0x000000ff04047290 */ /* 0x000fe2000fffe1ff */
[----:B------:R-:W2:Y:S01]  /*01b0*/  LDC R15, c[0x0][0x3a4] ;  /* 0x0000e900ff0f7b82 */ /* 0x000ea20000000800 */
[----:B------:R-:W-:-:S02]  /*01c0*/  MOV R8, RZ ;  /* 0x000000ff00087202 */ /* 0x000fc40000000f00 */
[----:B-1----:R-:W-:Y:S01]  /*01d0*/  MOV R14, UR5 ;  /* 0x00000005000e7c02 */ /* 0x002fe20008000f00 */
[----:B0-----:R-:W-:-:S07]  /*01e0*/  IMAD.WIDE R10, R9, 0x4, R10 ;  /* 0x00000004090a7825 */ /* 0x001fce00078e020a */
.L_x_56:
[----:B------:R-:W2:Y:S01]  /*01f0*/  LDC R9, c[0x0][0x3a8] ;  /* 0x0000ea00ff097b82 */ /* 0x000ea20000000800 */
[----:B------:R-:W3:Y:S01]  /*0200*/  LDG.E R29, desc[UR6][R10.64] ;  /* 0x000000060a1d7981 */ /* 0x000ee2000c1e1900 */
[----:B--2---:R-:W-:-:S05]  /*0210*/  IMAD.WIDE R18, R9, 0x4, R14 ;  /* 0x0000000409127825 */ /* 0x004fca00078e020e */
[----:B------:R0:W3:Y:S01]  /*0220*/  LDG.E R28, desc[UR6][R18.64] ;  /* 0x00000006121c7981 */ /* 0x0000e2000c1e1900 */
[----:B------:R-:W-:-:S04]  /*0230*/  IMAD.WIDE R16, R9, 0x4, R18 ;  /* 0x0000000409107825 */ /* 0x000fc800078e0212 */
[C---:B0-----:R-:W-:Y:S02]  /*0240*/  IMAD.WIDE R18, R9.reuse, 0x4, R16 ;  /* 0x0000000409127825 */ /* 0x041fe400078e0210 */
[----:B------:R-:W2:Y:S02]  /*0250*/  LDG.E R17, desc[UR6][R16.64] ;  /* 0x0000000610117981 */ /* 0x000ea4000c1e1900 */
[----:B------:R-:W-:-:S04]  /*0260*/  IMAD.WIDE R20, R9, 0x4, R18 ;  /* 0x0000000409147825 */ /* 0x000fc800078e0212 */
[C---:B------:R-:W-:Y:S01]  /*0270*/  IMAD.WIDE R22, R9.reuse, 0x4, R20 ;  /* 0x0000000409167825 */ /* 0x040fe200078e0214 */
[----:B------:R0:W4:Y:S04]  /*0280*/  LDG.E R16, desc[UR6][R18.64] ;  /* 0x0000000612107981 */ /* 0x000128000c1e1900 */
[----:B------:R-:W5:Y:S01]  /*0290*/  LDG.E R20, desc[UR6][R20.64] ;  /* 0x0000000614147981 */ /* 0x000f62000c1e1900 */
[----:B------:R-:W-:-:S04]  /*02a0*/  IMAD.WIDE R26, R9, 0x4, R22 ;  /* 0x00000004091a7825 */ /* 0x000fc800078e0216 */
[----:B0-----:R-:W-:Y:S02]  /*02b0*/  IMAD.WIDE R18, R9, 0x4, R26 ;  /* 0x0000000409127825 */ /* 0x001fe400078e021a */
[----:B------:R-:W5:Y:S04]  /*02c0*/  LDG.E R26, desc[UR6][R26.64] ;  /* 0x000000061a1a7981 */ /* 0x000f68000c1e1900 */
[----:B------:R-:W5:Y:S04]  /*02d0*/  LDG.E R21, desc[UR6][R22.64] ;  /* 0x0000000616157981 */ /* 0x000f68000c1e1900 */
[----:B------:R-:W5:Y:S04]  /*02e0*/  LDG.E R9, desc[UR6][R18.64] ;  /* 0x0000000612097981 */ /* 0x000f68000c1e1900 */
[----:B------:R0:W5:Y:S01]  /*02f0*/  LDG.E R22, desc[UR6][R14.64] ;  /* 0x000000060e167981 */ /* 0x000162000c1e1900 */
[----:B------:R-:W-:-:S04]  /*0300*/  UIADD3 UR4, UPT, UPT, UR4, 0x1, URZ ;  /* 0x0000000104047890 */ /* 0x000fc8000fffe0ff */
[----:B------:R-:W-:Y:S01]  /*0310*/  UISETP.NE.AND UP0, UPT, UR4, URZ, UPT ;  /* 0x000000ff0400728c */ /* 0x000fe2000bf05270 */
[----:B0-----:R-:W-:-:S04]  /*0320*/  IADD3 R14, P0, PT, R14, 0x4, RZ ;  /* 0x000000040e0e7810 */ /* 0x001fc80007f1e0ff */
[----:B------:R-:W-:Y:S01]  /*0330*/  IADD3.X R15, PT, PT, RZ, R15, RZ, P0, !PT ;  /* 0x0000000fff0f7210 */ /* 0x000fe200007fe4ff */
[C---:B---3--:R-:W-:Y:S02]  /*0340*/  FFMA R2, R29.reuse, R28, R2 ;  /* 0x0000001c1d027223 */ /* 0x048fe40000000002 */
[----:B------:R-:W0:Y:S01]  /*0350*/  LDC R28, c[0x0][0x398] ;  /* 0x0000e600ff1c7b82 */ /* 0x000e220000000800 */
[C---:B--2---:R-:W-:Y:S01]  /*0360*/  FFMA R24, R29.reuse, R17, R24 ;  /* 0x000000111d187223 */ /* 0x044fe20000000018 */
[----:B----4-:R-:W-:Y:S01]  /*0370*/  FFMA R8, R29, R16, R8 ;  /* 0x000000101d087223 */ /* 0x010fe20000000008 */
[----:B0-----:R-:W-:-:S04]  /*0380*/  IMAD.WIDE R10, R28, 0x4, R10 ;  /* 0x000000041c0a7825 */ /* 0x001fc800078e020a */
[C---:B-----5:R-:W-:Y:S01]  /*0390*/  FFMA R7, R29.reuse, R20, R7 ;  /* 0x000000141d077223 */ /* 0x060fe20000000007 */
[C---:B------:R-:W-:Y:S01]  /*03a0*/  FFMA R5, R29.reuse, R26, R5 ;  /* 0x0000001a1d057223 */ /* 0x040fe20000000005 */
[C---:B------:R-:W-:Y:S01]  /*03b0*/  FFMA R6, R29.reuse, R21, R6 ;  /* 0x000000151d067223 */ /* 0x040fe20000000006 */
[C---:B------:R-:W-:Y:S01]  /*03c0*/  FFMA R4, R29.reuse, R9, R4 ;  /* 0x000000091d047223 */ /* 0x040fe20000000004 */
[----:B------:R-:W-:Y:S01]  /*03d0*/  FFMA R0, R29, R22, R0 ;  /* 0x000000161d007223 */ /* 0x000fe20000000000 */
[----:B------:R-:W-:Y:S06]  /*03e0*/  BRA.U UP0, `(.L_x_56) ;  /* 0xfffffffd00807547 */ /* 0x000fec000b83ffff */
.L_x_55:
[CC--:B------:R-:W-:Y:S01]  /*03f0*/  LEA R21, R3.reuse, R3.reuse, 0x1 ;  /* 0x0000000303157211 */ /* 0x0c0fe200078e08ff */
[C-C-:B------:R-:W-:Y:S01]  /*0400*/  IMAD.WIDE R10, R3.reuse, 0x4, R12.reuse ;  /* 0x00000004030a7825 */ /* 0x140fe200078e020c */
[C---:B------:R-:W-:Y:S01]  /*0410*/  SHF.L.U32 R19, R3.reuse, 0x2, RZ ;  /* 0x0000000203137819 */ /* 0x040fe200000006ff */
[----:B------:R0:W-:Y:S01]  /*0420*/  STG.E desc[UR6][R12.64], R0 ;  /* 0x000000000c007986 */ /* 0x0001e2000c101906 */
[CC--:B------:R-:W-:Y:S01]  /*0430*/  LEA R17, R3.reuse, R3.reuse, 0x2 ;  /* 0x0000000303117211 */ /* 0x0c0fe200078e10ff */
[C---:B------:R-:W-:Y:S01]  /*0440*/  IMAD R15, R3.reuse, 0x6, RZ ;  /* 0x00000006030f7824 */ /* 0x040fe200078e02ff */
[----:B------:R-:W-:Y:S01]  /*0450*/  LEA R9, R3, -R3, 0x3 ;  /* 0x8000000303097211 */ /* 0x000fe200078e18ff */
        /* <DEDUP_REMOVED lines=12> */
[----:B------:R-:W-:Y:S01]  /*0520*/  STG.E desc[UR6][R12.64], R4 ;  /* 0x000000040c007986 */ /* 0x000fe2000c101906 */
[----:B------:R-:W-:Y:S05]  /*0530*/  EXIT ;  /* 0x000000000000794d */ /* 0x000fea0003800000 */
.L_x_57:
        /* <DEDUP_REMOVED lines=12> */
.L_x_72:


//--------------------- .text._Z18dgemm_kernel_naiveiiiPfiS_iS_i --------------------------
	.section	.text._Z18dgemm_kernel_naiveiiiPfiS_iS_i,"ax",@progbits
	.align	128
        .global         _Z18dgemm_kernel_naiveiiiPfiS_iS_i
        .type           _Z18dgemm_kernel_naiveiiiPfiS_iS_i,@function
        .size           _Z18dgemm_kernel_naiveiiiPfiS_iS_i,(.L_x_73 - _Z18dgemm_kernel_naiveiiiPfiS_iS_i)
        .other          _Z18dgemm_kernel_naiveiiiPfiS_iS_i,@"STO_CUDA_ENTRY STV_DEFAULT"
_Z18dgemm_kernel_naiveiiiPfiS_iS_i:
.text._Z18dgemm_kernel_naiveiiiPfiS_iS_i:
[----:B------:R-:W-:Y:S08]  /*0000*/  LDC R1, c[0x0][0x37c] ;  /* 0x0000df00ff017b82 */ /* 0x000ff00000000800 */
[----:B------:R-:W0:Y:S01]  /*0010*/  LDC R4, c[0x0][0x384] ;  /* 0x0000e100ff047b82 */ /* 0x000e220000000800 */
[----:B------:R-:W1:Y:S07]  /*0020*/  S2R R3, SR_TID.X ;  /* 0x0000000000037919 */ /* 0x000e6e0000002100 */
[----:B------:R-:W2:Y:S08]  /*0030*/  LDC R0, c[0x0][0x360] ;  /* 0x0000d800ff007b82 */ /* 0x000eb00000000800 */
[----:B------:R-:W3:Y:S01]  /*0040*/  S2UR UR5, SR_CTAID.X ;  /* 0x00000000000579c3 */ /* 0x000ee20000002500 */
[----:B0-----:R-:W-:-:S13]  /*0050*/  ISETP.GE.AND P0, PT, R4, 0x1, PT ;  /* 0x000000010400780c */ /* 0x001fda0003f06270 */
[----:B-123--:R-:W-:Y:S05]  /*0060*/  @!P0 EXIT ;  /* 0x000000000000894d */ /* 0x00efea0003800000 */
[----:B------:R-:W0:Y:S01]  /*0070*/  LDCU UR4, c[0x0][0x388] ;  /* 0x00007100ff0477ac */ /* 0x000e220008000800 */
[----:B------:R-:W-:Y:S01]  /*0080*/  IMAD R0, R0, UR5, R3 ;  /* 0x0000000500007c24 */ /* 0x000fe2000f8e0203 */
[----:B------:R-:W1:Y:S04]  /*0090*/  LDCU.64 UR10, c[0x0][0x358] ;  /* 0x00006b00ff0a77ac */ /* 0x000e680008000a00 */
[----:B------:R-:W-:Y:S01]  /*00a0*/  SHF.R.S32.HI R2, RZ, 0x1f, R0 ;  /* 0x0000001fff027819 */ /* 0x000fe20000011400 */
[----:B0-----:R-:W-:-:S09]  /*00b0*/  UISETP.GE.AND UP0, UPT, UR4, 0x1, UPT ;  /* 0x000000010400788c */ /* 0x001fd2000bf06270 */
[----:B-1----:R-:W-:Y:S05]  /*00c0*/  BRA.U !UP0, `(.L_x_58) ;  /* 0x00000001089c7547 */ /* 0x002fea000b800000 */
[----:B------:R-:W-:-:S03]  /*00d0*/  UIADD3 UR8, UPT, UPT, -UR4, URZ, URZ ;  /* 0x000000ff04087290 */ /* 0x000fc6000fffe1ff */
[----:B------:R-:W-:-:S09]  /*00e0*/  UMOV UR4, URZ ;  /* 0x000000ff00047c82 */ /* 0x000fd20008000000 */
.L_x_60:
[----:B0-----:R-:W0:Y:S01]  /*00f0*/  LDCU UR5, c[0x0][0x3a8] ;  /* 0x00007500ff0577ac */ /* 0x001e220008000800 */
[----:B------:R-:W1:Y:S01]  /*0100*/  LDC R10, c[0x0][0x398] ;  /* 0x0000e600ff0a7b82 */ /* 0x000e620000000800 */
[----:B------:R-:W-:Y:S01]  /*0110*/  IMAD.MOV.U32 R3, RZ, RZ, RZ ;  /* 0x000000ffff037224 */ /* 0x000fe200078e00ff */
[----:B------:R-:W2:Y:S01]  /*0120*/  LDCU.64 UR6, c[0x0][0x3a0] ;  /* 0x00007400ff0677ac */ /* 0x000ea20008000a00 */
[----:B------:R-:W-:Y:S01]  /*0130*/  IMAD.MOV.U32 R9, RZ, RZ, RZ ;  /* 0x000000ffff097224 */ /* 0x000fe200078e00ff */
[----:B------:R-:W3:Y:S01]  /*0140*/  LDCU.64 UR12, c[0x0][0x390] ;  /* 0x00007200ff0c77ac */ /* 0x000ee20008000a00 */
[----:B0-----:R-:W-:-:S04]  /*0150*/  UIMAD UR5, UR4, UR5, URZ ;  /* 0x00000005040572a4 */ /* 0x001fc8000f8e02ff */
[----:B--2---:R-:W-:-:S03]  /*0160*/  UIMAD.WIDE UR6, UR5, 0x4, UR6 ;  /* 0x00000004050678a5 */ /* 0x004fc6000f8e0206 */
[----:B---3--:R-:W-:-:S09]  /*0170*/  UMOV UR5, UR8 ;  /* 0x0000000800057c82 */ /* 0x008fd20008000000 */
.L_x_59:
[----:B------:R-:W-:Y:S01]  /*0180*/  IADD3 R5, P0, PT, R0, R9, RZ ;  /* 0x0000000900057210 */ /* 0x000fe20007f1e0ff */
[----:B------:R-:W-:Y:S02]  /*0190*/  IMAD.U32 R6, RZ, RZ, UR6 ;  /* 0x00000006ff067e24 */ /* 0x000fe4000f8e00ff */
[----:B------:R-:W-:Y:S01]  /*01a0*/  IMAD.U32 R7, RZ, RZ, UR7 ;  /* 0x00000007ff077e24 */ /* 0x000fe2000f8e00ff */
[----:B------:R-:W-:Y:S02]  /*01b0*/  LEA.HI.X.SX32 R8, R9, R2, 0x1, P0 ;  /* 0x0000000209087211 */ /* 0x000fe400000f0eff */
[C---:B------:R-:W-:Y:S02]  /*01c0*/  LEA R4, P0, R5.reuse, UR12, 0x2 ;  /* 0x0000000c05047c11 */ /* 0x040fe4000f8010ff */
[----:B------:R-:W2:Y:S02]  /*01d0*/  LDG.E R6, desc[UR10][R6.64] ;  /* 0x0000000a06067981 */ /* 0x000ea4000c1e1900 */
[----:B------:R-:W-:-:S05]  /*01e0*/  LEA.HI.X R5, R5, UR13, R8, 0x2, P0 ;  /* 0x0000000d05057c11 */ /* 0x000fca00080f1408 */
[----:B------:R-:W2:Y:S01]  /*01f0*/  LDG.E R4, desc[UR10][R4.64] ;  /* 0x0000000a04047981 */ /* 0x000ea2000c1e1900 */
[----:B------:R-:W-:Y:S02]  /*0200*/  UIADD3 UR6, UP0, UPT, UR6, 0x4, URZ ;  /* 0x0000000406067890 */ /* 0x000fe4000ff1e0ff */
[----:B------:R-:W-:Y:S02]  /*0210*/  UIADD3 UR5, UPT, UPT, UR5, 0x1, URZ ;  /* 0x0000000105057890 */ /* 0x000fe4000fffe0ff */
[----:B------:R-:W-:Y:S02]  /*0220*/  UIADD3.X UR7, UPT, UPT, URZ, UR7, URZ, UP0, !UPT ;  /* 0x00000007ff077290 */ /* 0x000fe400087fe4ff */
[----:B------:R-:W-:Y:S01]  /*0230*/  UISETP.NE.AND UP0, UPT, UR5, URZ, UPT ;  /* 0x000000ff0500728c */ /* 0x000fe2000bf05270 */
[----:B-1----:R-:W-:Y:S02]  /*0240*/  IMAD.IADD R9, R9, 0x1, R10 ;  /* 0x0000000109097824 */ /* 0x002fe400078e020a */
[----:B--2---:R-:W-:-:S06]  /*0250*/  FFMA R3, R4, R6, R3 ;  /* 0x0000000604037223 */ /* 0x004fcc0000000003 */
[----:B------:R-:W-:Y:S05]  /*0260*/  BRA.U UP0, `(.L_x_59) ;  /* 0xfffffffd00c47547 */ /* 0x000fea000b83ffff */
[----:B------:R-:W0:Y:S01]  /*0270*/  LDC R5, c[0x0][0x3b8] ;  /* 0x0000ee00ff057b82 */ /* 0x000e220000000800 */
[----:B------:R-:W1:Y:S07]  /*0280*/  LDCU.64 UR6, c[0x0][0x3b0] ;  /* 0x00007600ff0677ac */ /* 0x000e6e0008000a00 */
[----:B------:R-:W2:Y:S01]  /*0290*/  LDC R7, c[0x0][0x384] ;  /* 0x0000e100ff077b82 */ /* 0x000ea20000000800 */
[----:B0-----:R-:W-:Y:S01]  /*02a0*/  IMAD R5, R5, UR4, RZ ;  /* 0x0000000405057c24 */ /* 0x001fe2000f8e02ff */
[----:B------:R-:W-:-:S04]  /*02b0*/  UIADD3 UR4, UPT, UPT, UR4, 0x1, URZ ;  /* 0x0000000104047890 */ /* 0x000fc8000fffe0ff */
[----:B------:R-:W-:-:S04]  /*02c0*/  IADD3 R6, P0, PT, R0, R5, RZ ;  /* 0x0000000500067210 */ /* 0x000fc80007f1e0ff */
[----:B------:R-:W-:Y:S02]  /*02d0*/  LEA.HI.X.SX32 R5, R5, R2, 0x1, P0 ;  /* 0x0000000205057211 */ /* 0x000fe400000f0eff */
[----:B-1----:R-:W-:-:S04]  /*02e0*/  LEA R4, P0, R6, UR6, 0x2 ;  /* 0x0000000606047c11 */ /* 0x002fc8000f8010ff */
[----:B------:R-:W-:Y:S02]  /*02f0*/  LEA.HI.X R5, R6, UR7, R5, 0x2, P0 ;  /* 0x0000000706057c11 */ /* 0x000fe400080f1405 */
[----:B--2---:R-:W-:-:S03]  /*0300*/  ISETP.NE.AND P0, PT, R7, UR4, PT ;  /* 0x0000000407007c0c */ /* 0x004fc6000bf05270 */
[----:B------:R0:W-:Y:S10]  /*0310*/  STG.E desc[UR10][R4.64], R3 ;  /* 0x0000000304007986 */ /* 0x0001f4000c10190a */
[----:B------:R-:W-:Y:S05]  /*0320*/  @!P0 EXIT ;  /* 0x000000000000894d */ /* 0x000fea0003800000 */
[----:B------:R-:W-:Y:S05]  /*0330*/  BRA `(.L_x_60) ;  /* 0xfffffffc006c7947 */ /* 0x000fea000383ffff */
.L_x_58:
[C---:B------:R-:W-:Y:S01]  /*0340*/  ISETP.GE.U32.AND P1, PT, R4.reuse, 0x8, PT ;  /* 0x000000080400780c */ /* 0x040fe20003f26070 */
[----:B------:R-:W-:Y:S01]  /*0350*/  IMAD.MOV.U32 R3, RZ, RZ, RZ ;  /* 0x000000ffff037224 */ /* 0x000fe200078e00ff */
[----:B------:R-:W-:-:S04]  /*0360*/  LOP3.LUT R16, R4, 0x7, RZ, 0xc0, !PT ;  /* 0x0000000704107812 */ /* 0x000fc800078ec0ff */
[----:B------:R-:W-:-:S07]  /*0370*/  ISETP.NE.AND P0, PT, R16, RZ, PT ;  /* 0x000000ff1000720c */ /* 0x000fce0003f05270 */
[----:B------:R-:W-:Y:S06]  /*0380*/  @!P1 BRA `(.L_x_61) ;  /* 0x0000000000dc9947 */ /* 0x000fec0003800000 */
[----:B------:R-:W0:Y:S01]  /*0390*/  LDC R5, c[0x0][0x3b8] ;  /* 0x0000ee00ff057b82 */ /* 0x000e220000000800 */
[----:B------:R-:W-:Y:S01]  /*03a0*/  LOP3.LUT R3, R4, 0x7ffffff8, RZ, 0xc0, !PT ;  /* 0x7ffffff804037812 */ /* 0x000fe200078ec0ff */
[----:B------:R-:W1:Y:S01]  /*03b0*/  LDCU.64 UR6, c[0x0][0x3b0] ;  /* 0x00007600ff0677ac */ /* 0x000e620008000a00 */
[----:B------:R-:W-:-:S05]  /*03c0*/  UMOV UR4, URZ ;  /* 0x000000ff00047c82 */ /* 0x000fca0008000000 */
.L_x_62:
[----:B0-2---:R-:W-:Y:S01]  /*03d0*/  IMAD R7, R5, UR4, RZ ;  /* 0x0000000405077c24 */ /* 0x005fe2000f8e02ff */
[----:B------:R-:W-:-:S03]  /*03e0*/  UIADD3 UR4, UPT, UPT, UR4, 0x8, URZ ;  /* 0x0000000804047890 */ /* 0x000fc6000fffe0ff */
[----:B------:R-:W-:Y:S01]  /*03f0*/  IMAD.IADD R9, R7, 0x1, R5 ;  /* 0x0000000107097824 */ /* 0x000fe200078e0205 */
[----:B------:R-:W-:-:S04]  /*0400*/  IADD3 R10, P1, PT, R0, R7, RZ ;  /* 0x00000007000a7210 */ /* 0x000fc80007f3e0ff */
[-C--:B------:R-:W-:Y:S01]  /*0410*/  LEA.HI.X.SX32 R11, R7, R2.reuse, 0x1, P1 ;  /* 0x00000002070b7211 */ /* 0x080fe200008f0eff */
[--C-:B------:R-:W-:Y:S01]  /*0420*/  IMAD.IADD R7, R9, 0x1, R5.reuse ;  /* 0x0000000109077824 */ /* 0x100fe200078e0205 */
[----:B-1----:R-:W-:Y:S02]  /*0430*/  LEA R14, P1, R10, UR6, 0x2 ;  /* 0x000000060a0e7c11 */ /* 0x002fe4000f8210ff */
[----:B------:R-:W-:Y:S01]  /*0440*/  IADD3 R6, P2, PT, R0, R9, RZ ;  /* 0x0000000900067210 */ /* 0x000fe20007f5e0ff */
[----:B------:R-:W-:Y:S01]  /*0450*/  IMAD.IADD R13, R7, 0x1, R5 ;  /* 0x00000001070d7824 */ /* 0x000fe200078e0205 */
[----:B------:R-:W-:Y:S02]  /*0460*/  LEA.HI.X R15, R10, UR7, R11, 0x2, P1 ;  /* 0x000000070a0f7c11 */ /* 0x000fe400088f140b */
[----:B------:R-:W-:Y:S02]  /*0470*/  LEA.HI.X.SX32 R9, R9, R2, 0x1, P2 ;  /* 0x0000000209097211 */ /* 0x000fe400010f0eff */
[----:B------:R-:W-:Y:S01]  /*0480*/  IADD3 R11, P1, PT, R0, R7, RZ ;  /* 0x00000007000b7210 */ /* 0x000fe20007f3e0ff */
[----:B------:R0:W-:Y:S01]  /*0490*/  STG.E desc[UR10][R14.64], RZ ;  /* 0x000000ff0e007986 */ /* 0x0001e2000c10190a */
[----:B------:R-:W-:-:S02]  /*04a0*/  LEA R8, P2, R6, UR6, 0x2 ;  /* 0x0000000606087c11 */ /* 0x000fc4000f8410ff */
[-C--:B------:R-:W-:Y:S01]  /*04b0*/  LEA.HI.X.SX32 R12, R7, R2.reuse, 0x1, P1 ;  /* 0x00000002070c7211 */ /* 0x080fe200008f0eff */
[----:B------:R-:W-:Y:S01]  /*04c0*/  IMAD.IADD R7, R13, 0x1, R5 ;  /* 0x000000010d077824 */ /* 0x000fe200078e0205 */
[----:B------:R-:W-:Y:S02]  /*04d0*/  LEA.HI.X R9, R6, UR7, R9, 0x2, P2 ;  /* 0x0000000706097c11 */ /* 0x000fe400090f1409 */
[----:B------:R-:W-:Y:S01]  /*04e0*/  LEA R10, P1, R11, UR6, 0x2 ;  /* 0x000000060b0a7c11 */ /* 0x000fe2000f8210ff */
[--C-:B------:R-:W-:Y:S01]  /*04f0*/  IMAD.IADD R17, R7, 0x1, R5.reuse ;  /* 0x0000000107117824 */ /* 0x100fe200078e0205 */
[----:B------:R-:W-:Y:S01]  /*0500*/  IADD3 R6, P2, PT, R0, R13, RZ ;  /* 0x0000000d00067210 */ /* 0x000fe20007f5e0ff */
[----:B------:R1:W-:Y:S01]  /*0510*/  STG.E desc[UR10][R8.64], RZ ;  /* 0x000000ff08007986 */ /* 0x0003e2000c10190a */
[----:B------:R-:W-:Y:S01]  /*0520*/  LEA.HI.X R11, R11, UR7, R12, 0x2, P1 ;  /* 0x000000070b0b7c11 */ /* 0x000fe200088f140c */
[----:B0-----:R-:W-:Y:S01]  /*0530*/  IMAD.IADD R15, R17, 0x1, R5 ;  /* 0x00000001110f7824 */ /* 0x001fe200078e0205 */
[----:B------:R-:W-:-:S02]  /*0540*/  LEA.HI.X.SX32 R13, R13, R2, 0x1, P2 ;  /* 0x000000020d0d7211 */ /* 0x000fc400010f0eff */
[----:B------:R-:W-:Y:S01]  /*0550*/  LEA R12, P1, R6, UR6, 0x2 ;  /* 0x00000006060c7c11 */ /* 0x000fe2000f8210ff */
[----:B------:R0:W-:Y:S01]  /*0560*/  STG.E desc[UR10][R10.64], RZ ;  /* 0x000000ff0a007986 */ /* 0x0001e2000c10190a */
[----:B------:R-:W-:Y:S02]  /*0570*/  IADD3 R18, P2, PT, R0, R7, RZ ;  /* 0x0000000700127210 */ /* 0x000fe40007f5e0ff */
[----:B------:R-:W-:Y:S02]  /*0580*/  LEA.HI.X R13, R6, UR7, R13, 0x2, P1 ;  /* 0x00000007060d7c11 */ /* 0x000fe400088f140d */
[----:B------:R-:W-:Y:S02]  /*0590*/  LEA.HI.X.SX32 R19, R7, R2, 0x1, P2 ;  /* 0x0000000207137211 */ /* 0x000fe400010f0eff */
[----:B------:R-:W-:Y:S01]  /*05a0*/  LEA R6, P1, R18, UR6, 0x2 ;  /* 0x0000000612067c11 */ /* 0x000fe2000f8210ff */
[----:B------:R2:W-:Y:S01]  /*05b0*/  STG.E desc[UR10][R12.64], RZ ;  /* 0x000000ff0c007986 */ /* 0x0005e2000c10190a */
[----:B------:R-:W-:-:S02]  /*05c0*/  IADD3 R20, P3, PT, R0, R15, RZ ;  /* 0x0000000f00147210 */ /* 0x000fc40007f7e0ff */
[----:B------:R-:W-:Y:S01]  /*05d0*/  LEA.HI.X R7, R18, UR7, R19, 0x2, P1 ;  /* 0x0000000712077c11 */ /* 0x000fe200088f1413 */
[C---:B------:R-:W-:Y:S01]  /*05e0*/  IMAD.IADD R19, R15.reuse, 0x1, R5 ;  /* 0x000000010f137824 */ /* 0x040fe200078e0205 */
[----:B------:R-:W-:Y:S02]  /*05f0*/  IADD3 R14, P1, PT, R0, R17, RZ ;  /* 0x00000011000e7210 */ /* 0x000fe40007f3e0ff */
[-C--:B------:R-:W-:Y:S01]  /*0600*/  LEA.HI.X.SX32 R15, R15, R2.reuse, 0x1, P3 ;  /* 0x000000020f0f7211 */ /* 0x080fe200018f0eff */
[----:B------:R2:W-:Y:S01]  /*0610*/  STG.E desc[UR10][R6.64], RZ ;  /* 0x000000ff06007986 */ /* 0x0005e2000c10190a */
[----:B-1----:R-:W-:Y:S02]  /*0620*/  LEA.HI.X.SX32 R9, R17, R2, 0x1, P1 ;  /* 0x0000000211097211 */ /* 0x002fe400008f0eff */
[----:B------:R-:W-:Y:S02]  /*0630*/  LEA R8, P2, R14, UR6, 0x2 ;  /* 0x000000060e087c11 */ /* 0x000fe4000f8410ff */
[----:B------:R-:W-:-:S02]  /*0640*/  IADD3 R17, P1, PT, R0, R19, RZ ;  /* 0x0000001300117210 */ /* 0x000fc40007f3e0ff */
[----:B0-----:R-:W-:Y:S02]  /*0650*/  LEA R10, P3, R20, UR6, 0x2 ;  /* 0x00000006140a7c11 */ /* 0x001fe4000f8610ff */
[----:B------:R-:W-:Y:S02]  /*0660*/  LEA.HI.X R9, R14, UR7, R9, 0x2, P2 ;  /* 0x000000070e097c11 */ /* 0x000fe400090f1409 */
[----:B------:R-:W-:Y:S02]  /*0670*/  LEA.HI.X.SX32 R18, R19, R2, 0x1, P1 ;  /* 0x0000000213127211 */ /* 0x000fe400008f0eff */
[C---:B------:R-:W-:Y:S01]  /*0680*/  LEA R14, P1, R17.reuse, UR6, 0x2 ;  /* 0x00000006110e7c11 */ /* 0x040fe2000f8210ff */
[----:B------:R2:W-:Y:S01]  /*0690*/  STG.E desc[UR10][R8.64], RZ ;  /* 0x000000ff08007986 */ /* 0x0005e2000c10190a */
[----:B------:R-:W-:Y:S02]  /*06a0*/  LEA.HI.X R11, R20, UR7, R15, 0x2, P3 ;  /* 0x00000007140b7c11 */ /* 0x000fe400098f140f */
[----:B------:R-:W-:-:S02]  /*06b0*/  LEA.HI.X R15, R17, UR7, R18, 0x2, P1 ;  /* 0x00000007110f7c11 */ /* 0x000fc400088f1412 */
[----:B------:R-:W-:Y:S01]  /*06c0*/  ISETP.NE.AND P1, PT, R3, UR4, PT ;  /* 0x0000000403007c0c */ /* 0x000fe2000bf25270 */
[----:B------:R2:W-:Y:S04]  /*06d0*/  STG.E desc[UR10][R10.64], RZ ;  /* 0x000000ff0a007986 */ /* 0x0005e8000c10190a */
[----:B------:R2:W-:Y:S08]  /*06e0*/  STG.E desc[UR10][R14.64], RZ ;  /* 0x000000ff0e007986 */ /* 0x0005f0000c10190a */
[----:B------:R-:W-:Y:S05]  /*06f0*/  @P1 BRA `(.L_x_62) ;  /* 0xfffffffc00341947 */ /* 0x000fea000383ffff */
.L_x_61:
[----:B------:R-:W-:Y:S05]  /*0700*/  @!P0 EXIT ;  /* 0x000000000000894d */ /* 0x000fea0003800000 */
[----:B------:R-:W-:Y:S02]  /*0710*/  ISETP.GE.U32.AND P1, PT, R16, 0x4, PT ;  /* 0x000000041000780c */ /* 0x000fe40003f26070 */
[----:B------:R-:W-:-:S04]  /*0720*/  LOP3.LUT R17, R4, 0x3, RZ, 0xc0, !PT ;  /* 0x0000000304117812 */ /* 0x000fc800078ec0ff */
[----:B------:R-:W-:-:S07]  /*0730*/  ISETP.NE.AND P0, PT, R17, RZ, PT ;  /* 0x000000ff1100720c */ /* 0x000fce0003f05270 */
[----:B------:R-:W-:Y:S06]  /*0740*/  @!P1 BRA `(.L_x_63) ;  /* 0x00000000006c9947 */ /* 0x000fec0003800000 */
[----:B------:R-:W0:Y:S01]  /*0750*/  LDCU UR4, c[0x0][0x3b8] ;  /* 0x00007700ff0477ac */ /* 0x000e220008000800 */
[----:B------:R-:W1:Y:S01]  /*0760*/  LDCU.64 UR6, c[0x0][0x3b0] ;  /* 0x00007600ff0677ac */ /* 0x000e620008000a00 */
[C---:B0-----:R-:W-:Y:S02]  /*0770*/  IMAD R5, R3.reuse, UR4, RZ ;  /* 0x0000000403057c24 */ /* 0x041fe4000f8e02ff */
[----:B------:R-:W-:Y:S02]  /*0780*/  VIADD R3, R3, 0x4 ;  /* 0x0000000403037836 */ /* 0x000fe40000000000 */
[----:B--2---:R-:W-:Y:S01]  /*0790*/  VIADD R9, R5, UR4 ;  /* 0x0000000405097c36 */ /* 0x004fe20008000000 */
[----:B------:R-:W-:-:S04]  /*07a0*/  IADD3 R7, P1, PT, R0, R5, RZ ;  /* 0x0000000500077210 */ /* 0x000fc80007f3e0ff */
[-C--:B------:R-:W-:Y:S01]  /*07b0*/  LEA.HI.X.SX32 R8, R5, R2.reuse, 0x1, P1 ;  /* 0x0000000205087211 */ /* 0x080fe200008f0eff */
[----:B------:R-:W-:Y:S01]  /*07c0*/  VIADD R5, R9, UR4 ;  /* 0x0000000409057c36 */ /* 0x000fe20008000000 */
[----:B-1----:R-:W-:Y:S02]  /*07d0*/  LEA R6, P1, R7, UR6, 0x2 ;  /* 0x0000000607067c11 */ /* 0x002fe4000f8210ff */
[C---:B------:R-:W-:Y:S01]  /*07e0*/  IADD3 R12, P2, PT, R0.reuse, R9, RZ ;  /* 0x00000009000c7210 */ /* 0x040fe20007f5e0ff */
[----:B------:R-:W-:Y:S01]  /*07f0*/  VIADD R11, R5, UR4 ;  /* 0x00000004050b7c36 */ /* 0x000fe20008000000 */
[----:B------:R-:W-:Y:S02]  /*0800*/  LEA.HI.X R7, R7, UR7, R8, 0x2, P1 ;  /* 0x0000000707077c11 */ /* 0x000fe400088f1408 */
[----:B------:R-:W-:Y:S02]  /*0810*/  IADD3 R15, P3, PT, R0, R5, RZ ;  /* 0x00000005000f7210 */ /* 0x000fe40007f7e0ff */
[----:B------:R-:W-:Y:S01]  /*0820*/  LEA.HI.X.SX32 R9, R9, R2, 0x1, P2 ;  /* 0x0000000209097211 */ /* 0x000fe200010f0eff */
[----:B------:R0:W-:Y:S01]  /*0830*/  STG.E desc[UR10][R6.64], RZ ;  /* 0x000000ff06007986 */ /* 0x0001e2000c10190a */
[----:B------:R-:W-:-:S02]  /*0840*/  LEA R8, P2, R12, UR6, 0x2 ;  /* 0x000000060c087c11 */ /* 0x000fc4000f8410ff */
[----:B------:R-:W-:Y:S02]  /*0850*/  IADD3 R13, P1, PT, R0, R11, RZ ;  /* 0x0000000b000d7210 */ /* 0x000fe40007f3e0ff */
[-C--:B------:R-:W-:Y:S02]  /*0860*/  LEA.HI.X.SX32 R16, R5, R2.reuse, 0x1, P3 ;  /* 0x0000000205107211 */ /* 0x080fe400018f0eff */
[----:B------:R-:W-:Y:S02]  /*0870*/  LEA R10, P3, R15, UR6, 0x2 ;  /* 0x000000060f0a7c11 */ /* 0x000fe4000f8610ff */
[----:B------:R-:W-:Y:S02]  /*0880*/  LEA.HI.X R9, R12, UR7, R9, 0x2, P2 ;  /* 0x000000070c097c11 */ /* 0x000fe400090f1409 */
[----:B------:R-:W-:Y:S02]  /*0890*/  LEA.HI.X.SX32 R14, R11, R2, 0x1, P1 ;  /* 0x000000020b0e7211 */ /* 0x000fe400008f0eff */
[----:B------:R-:W-:Y:S01]  /*08a0*/  LEA R12, P1, R13, UR6, 0x2 ;  /* 0x000000060d0c7c11 */ /* 0x000fe2000f8210ff */
[----:B------:R0:W-:Y:S01]  /*08b0*/  STG.E desc[UR10][R8.64], RZ ;  /* 0x000000ff08007986 */ /* 0x0001e2000c10190a */
[----:B------:R-:W-:-:S02]  /*08c0*/  LEA.HI.X R11, R15, UR7, R16, 0x2, P3 ;  /* 0x000000070f0b7c11 */ /* 0x000fc400098f1410 */
[----:B------:R-:W-:-:S03]  /*08d0*/  LEA.HI.X R13, R13, UR7, R14, 0x2, P1 ;  /* 0x000000070d0d7c11 */ /* 0x000fc600088f140e */
[----:B------:R0:W-:Y:S04]  /*08e0*/  STG.E desc[UR10][R10.64], RZ ;  /* 0x000000ff0a007986 */ /* 0x0001e8000c10190a */
[----:B------:R0:W-:Y:S02]  /*08f0*/  STG.E desc[UR10][R12.64], RZ ;  /* 0x000000ff0c007986 */ /* 0x0001e4000c10190a */
.L_x_63:
[----:B------:R-:W-:Y:S05]  /*0900*/  @!P0 EXIT ;  /* 0x000000000000894d */ /* 0x000fea0003800000 */
[----:B------:R-:W-:Y:S02]  /*0910*/  ISETP.NE.AND P1, PT, R17, 0x1, PT ;  /* 0x000000011100780c */ /* 0x000fe40003f25270 */
[----:B------:R-:W-:-:S04]  /*0920*/  LOP3.LUT R4, R4, 0x1, RZ, 0xc0, !PT ;  /* 0x0000000104047812 */ /* 0x000fc800078ec0ff */
[----:B------:R-:W-:-:S07]  /*0930*/  ISETP.NE.U32.AND P0, PT, R4, 0x1, PT ;  /* 0x000000010400780c */ /* 0x000fce0003f05070 */
[----:B------:R-:W-:Y:S06]  /*0940*/  @!P1 BRA `(.L_x_64) ;  /* 0x00000000003c9947 */ /* 0x000fec0003800000 */
[----:B------:R-:W1:Y:S01]  /*0950*/  LDCU UR4, c[0x0][0x3b8] ;  /* 0x00007700ff0477ac */ /* 0x000e620008000800 */
[----:B------:R-:W3:Y:S01]  /*0960*/  LDCU.64 UR6, c[0x0][0x3b0] ;  /* 0x00007600ff0677ac */ /* 0x000ee20008000a00 */
[C---:B-1----:R-:W-:Y:S02]  /*0970*/  IMAD R5, R3.reuse, UR4, RZ ;  /* 0x0000000403057c24 */ /* 0x042fe4000f8e02ff */
[----:B------:R-:W-:Y:S02]  /*0980*/  VIADD R3, R3, 0x2 ;  /* 0x0000000203037836 */ /* 0x000fe40000000000 */
[----:B0-2---:R-:W-:Y:S01]  /*0990*/  VIADD R9, R5, UR4 ;  /* 0x0000000405097c36 */ /* 0x005fe20008000000 */
[----:B------:R-:W-:-:S04]  /*09a0*/  IADD3 R7, P1, PT, R0, R5, RZ ;  /* 0x0000000500077210 */ /* 0x000fc80007f3e0ff */
[----:B------:R-:W-:Y:S02]  /*09b0*/  IADD3 R10, P2, PT, R0, R9, RZ ;  /* 0x00000009000a7210 */ /* 0x000fe40007f5e0ff */
[-C--:B------:R-:W-:Y:S02]  /*09c0*/  LEA.HI.X.SX32 R8, R5, R2.reuse, 0x1, P1 ;  /* 0x0000000205087211 */ /* 0x080fe400008f0eff */
[----:B---3--:R-:W-:Y:S02]  /*09d0*/  LEA R4, P1, R7, UR6, 0x2 ;  /* 0x0000000607047c11 */ /* 0x008fe4000f8210ff */
[----:B------:R-:W-:Y:S02]  /*09e0*/  LEA.HI.X.SX32 R9, R9, R2, 0x1, P2 ;  /* 0x0000000209097211 */ /* 0x000fe400010f0eff */
[----:B------:R-:W-:Y:S02]  /*09f0*/  LEA R6, P2, R10, UR6, 0x2 ;  /* 0x000000060a067c11 */ /* 0x000fe4000f8410ff */
[----:B------:R-:W-:-:S02]  /*0a00*/  LEA.HI.X R5, R7, UR7, R8, 0x2, P1 ;  /* 0x0000000707057c11 */ /* 0x000fc400088f1408 */
[----:B------:R-:W-:-:S03]  /*0a10*/  LEA.HI.X R7, R10, UR7, R9, 0x2, P2 ;  /* 0x000000070a077c11 */ /* 0x000fc600090f1409 */
[----:B------:R1:W-:Y:S04]  /*0a20*/  STG.E desc[UR10][R4.64], RZ ;  /* 0x000000ff04007986 */ /* 0x0003e8000c10190a */
[----:B------:R1:W-:Y:S02]  /*0a30*/  STG.E desc[UR10][R6.64], RZ ;  /* 0x000000ff06007986 */ /* 0x0003e4000c10190a */
.L_x_64:
[----:B------:R-:W-:Y:S05]  /*0a40*/  @P0 EXIT ;  /* 0x000000000000094d */ /* 0x000fea0003800000 */
[----:B------:R-:W3:Y:S01]  /*0a50*/  LDCU UR4, c[0x0][0x3b8] ;  /* 0x00007700ff0477ac */ /* 0x000ee20008000800 */
[----:B------:R-:W4:Y:S01]  /*0a60*/  LDCU.64 UR6, c[0x0][0x3b0] ;  /* 0x00007600ff0677ac */ /* 0x000f220008000a00 */
[----:B---3--:R-:W-:-:S05]  /*0a70*/  IMAD R3, R3, UR4, RZ ;  /* 0x0000000403037c24 */ /* 0x008fca000f8e02ff */
[----:B------:R-:W-:-:S04]  /*0a80*/  IADD3 R0, P0, PT, R0, R3, RZ ;  /* 0x0000000300007210 */ /* 0x000fc80007f1e0ff */
[----:B------:R-:W-:Y:S02]  /*0a90*/  LEA.HI.X.SX32 R3, R3, R2, 0x1, P0 ;  /* 0x0000000203037211 */ /* 0x000fe400000f0eff */
[----:B----4-:R-:W-:-:S04]  /*0aa0*/  LEA R2, P0, R0, UR6, 0x2 ;  /* 0x0000000600027c11 */ /* 0x010fc8000f8010ff */
[----:B------:R-:W-:-:S05]  /*0ab0*/  LEA.HI.X R3, R0, UR7, R3, 0x2, P0 ;  /* 0x0000000700037c11 */ /* 0x000fca00080f1403 */
[----:B------:R-:W-:Y:S01]  /*0ac0*/  STG.E desc[UR10][R2.64], RZ ;  /* 0x000000ff02007986 */ /* 0x000fe2000c10190a */
[----:B------:R-:W-:Y:S05]  /*0ad0*/  EXIT ;  /* 0x000000000000794d */ /* 0x000fea0003800000 */
.L_x_65:
        /* <DEDUP_REMOVED lines=10> */
.L_x_73:


//--------------------- .nv.shared._Z15dgemm_kernel4_3iiiiiPfiS_iS_i --------------------------
	.section	.nv.shared._Z15dgemm_kernel4_3iiiiiPfiS_iS_i,"aw",@nobits
	.sectionflags	@""
	.align	16
	.zero		1024


//--------------------- .nv.shared.reserved.0     --------------------------
	.section	.nv.shared.reserved.0,"aw",@nobits
	.weak		__nv_reservedSMEM_offset_0_alias
	.size		__nv_reservedSMEM_offset_0_alias, 0, 64
	.other		__nv_reservedSMEM_offset_0_alias,@"STO_CUDA_RESERVED_SHARED STV_DEFAULT"
__nv_reservedSMEM_offset_0_alias:
	.zero		0
	.zero		64


//--------------------- .nv.shared._Z15dgemm_kernel4_2iiiiiPfiS_iS_i --------------------------
	.section	.nv.shared._Z15dgemm_kernel4_2iiiiiPfiS_iS_i,"aw",@nobits
	.sectionflags	@""
	.align	16
	.zero		1024


//--------------------- .nv.shared._Z30dgemm_kernel_prefetch_s2r_4_16iiiiiPfiS_iS_i --------------------------
	.section	.nv.shared._Z30dgemm_kernel_prefetch_s2r_4_16iiiiiPfiS_iS_i,"aw",@nobits
	.sectionflags	@""
	.align	16
	.zero		1024


//--------------------- .nv.shared._Z27dgemm_kernel_prefetch_s2r_8iiiiPfiS_iS_i --------------------------
	.section	.nv.shared._Z27dgemm_kernel_prefetch_s2r_8iiiiPfiS_iS_i,"aw",@nobits
	.sectionflags	@""
	.align	16
	.zero		1024


//--------------------- .nv.shared._Z28dgemm_kernel_prefetch_s2r_16iiiiPfiS_iS_i --------------------------
	.section	.nv.shared._Z28dgemm_kernel_prefetch_s2r_16iiiiPfiS_iS_i,"aw",@nobits
	.sectionflags	@""
	.align	16
	.zero		1024


//--------------------- .nv.shared._Z19dgemm_kernel_sharediiiiPfiS_iS_i --------------------------
	.section	.nv.shared._Z19dgemm_kernel_sharediiiiPfiS_iS_i,"aw",@nobits
	.sectionflags	@""
	.align	16
	.zero		1024


//--------------------- .nv.shared._Z23dgemm_kernel_reduce_gldiiiPfiS_iS_i --------------------------
	.section	.nv.shared._Z23dgemm_kernel_reduce_gldiiiPfiS_iS_i,"aw",@nobits
	.sectionflags	@""
	.align	16
	.zero		1024


//--------------------- .nv.shared._Z18dgemm_kernel_naiveiiiPfiS_iS_i --------------------------
	.section	.nv.shared._Z18dgemm_kernel_naiveiiiPfiS_iS_i,"aw",@nobits
	.sectionflags	@""
	.align	16
	.zero		1024


//--------------------- .nv.constant0._Z15dgemm_kernel4_3iiiiiPfiS_iS_i --------------------------
	.section	.nv.constant0._Z15dgemm_kernel4_3iiiiiPfiS_iS_i,"a",@progbits
	.sectionflags	@""
	.align	4
.nv.constant0._Z15dgemm_kernel4_3iiiiiPfiS_iS_i:
	.zero		964


//--------------------- .nv.constant0._Z15dgemm_kernel4_2iiiiiPfiS_iS_i --------------------------
	.section	.nv.constant0._Z15dgemm_kernel4_2iiiiiPfiS_iS_i,"a",@progbits
	.sectionflags	@""
	.align	4
.nv.constant0._Z15dgemm_kernel4_2iiiiiPfiS_iS_i:
	.zero		964


//--------------------- .nv.constant0._Z30dgemm_kernel_prefetch_s2r_4_16iiiiiPfiS_iS_i --------------------------
	.section	.nv.constant0._Z30dgemm_kernel_prefetch_s2r_4_16iiiiiPfiS_iS_i,"a",@progbits
	.sectionflags	@""
	.align	4
.nv.constant0._Z30dgemm_kernel_prefetch_s2r_4_16iiiiiPfiS_iS_i:
	.zero		964


//--------------------- .nv.constant0._Z27dgemm_kernel_prefetch_s2r_8iiiiPfiS_iS_i --------------------------
	.section	.nv.constant0._Z27dgemm_kernel_prefetch_s2r_8iiiiPfiS_iS_i,"a",@progbits
	.sectionflags	@""
	.align	4
.nv.constant0._Z27dgemm_kernel_prefetch_s2r_8iiiiPfiS_iS_i:
	.zero		956


//--------------------- .nv.constant0._Z28dgemm_kernel_prefetch_s2r_16iiiiPfiS_iS_i --------------------------
	.section	.nv.constant0._Z28dgemm_kernel_prefetch_s2r_16iiiiPfiS_iS_i,"a",@progbits
	.sectionflags	@""
	.align	4
.nv.constant0._Z28dgemm_kernel_prefetch_s2r_16iiiiPfiS_iS_i:
	.zero		956


//--------------------- .nv.constant0._Z19dgemm_kernel_sharediiiiPfiS_iS_i --------------------------
	.section	.nv.constant0._Z19dgemm_kernel_sharediiiiPfiS_iS_i,"a",@progbits
	.sectionflags	@""
	.align	4
.nv.constant0._Z19dgemm_kernel_sharediiiiPfiS_iS_i:
	.zero		956


//--------------------- .nv.constant0._Z23dgemm_kernel_reduce_gldiiiPfiS_iS_i --------------------------
	.section	.nv.constant0._Z23dgemm_kernel_reduce_gldiiiPfiS_iS_i,"a",@progbits
	.sectionflags	@""
	.align	4
.nv.constant0._Z23dgemm_kernel_reduce_gldiiiPfiS_iS_i:
	.zero		956


//--------------------- .nv.constant0._Z18dgemm_kernel_naiveiiiPfiS_iS_i --------------------------
	.section	.nv.constant0._Z18dgemm_kernel_naiveiiiPfiS_iS_i,"a",@progbits
	.sectionflags	@""
	.align	4
.nv.constant0._Z18dgemm_kernel_naiveiiiPfiS_iS_i:
	.zero		956


//--------------------- SYMBOLS --------------------------

	.type		.nv.reservedSmem.offset0,@object
	.size		.nv.reservedSmem.offset0,0x4
	.type		.nv.reservedSmem.cap,@object
	.size		.nv.reservedSmem.cap,0x4
